	.target	sm_86

	.elftype	@"ET_EXEC"


//--------------------- .note.nv.tkinfo           --------------------------
	.section	.note.nv.tkinfo,"",@"SHT_NOTE"
	.sectionflags	@"SHF_NOTE_NV_TKINFO"
	.tkinfo
        /*0018*/ 	.word	0x00000002
        /*0030*/ 	.string	""
        /*0030*/ 	.string	"ptxas"
        /*0030*/ 	.string	"Cuda compilation tools, release 13.1, V13.1.80"
        /*0030*/ 	.string	"Build cuda_13.1.r13.1/compiler.36836380_0"
        /*0030*/ 	.string	"-v  -arch sm_86 "



//--------------------- .note.nv.cuinfo           --------------------------
	.section	.note.nv.cuinfo,"",@"SHT_NOTE"
	.sectionflags	@"SHF_NOTE_NV_CUINFO"
        /*0018*/ 	.short	0x0002
        /*001a*/ 	.short	0x0050
        /*001c*/ 	.short	0x0083
	.zero		2


//--------------------- .nv.info                  --------------------------
	.section	.nv.info,"",@"SHT_CUDA_INFO"
	.align	4


	//----- nvinfo : EIATTR_REGCOUNT
	.align		4
        /*0000*/ 	.byte	0x04, 0x2f
        /*0002*/ 	.short	(.L_1 - .L_0)
	.align		4
.L_0:
        /*0004*/ 	.word	index@(gemm_mma_kernel)
        /*0008*/ 	.word	0x00000080


	//----- nvinfo : EIATTR_FRAME_SIZE
	.align		4
.L_1:
        /*000c*/ 	.byte	0x04, 0x11
        /*000e*/ 	.short	(.L_3 - .L_2)
	.align		4
.L_2:
        /*0010*/ 	.word	index@(gemm_mma_kernel)
        /*0014*/ 	.word	0x00000000


	//----- nvinfo : EIATTR_MIN_STACK_SIZE
	.align		4
.L_3:
        /*0018*/ 	.byte	0x04, 0x12
        /*001a*/ 	.short	(.L_5 - .L_4)
	.align		4
.L_4:
        /*001c*/ 	.word	index@(gemm_mma_kernel)
        /*0020*/ 	.word	0x00000000
.L_5:


//--------------------- .nv.info.gemm_mma_kernel  --------------------------
	.section	.nv.info.gemm_mma_kernel,"",@"SHT_CUDA_INFO"
	.sectionflags	@""
	.align	4


	//----- nvinfo : EIATTR_CUDA_API_VERSION
	.align		4
        /*0000*/ 	.byte	0x04, 0x37
        /*0002*/ 	.short	(.L_7 - .L_6)
.L_6:
        /*0004*/ 	.word	0x00000083


	//----- nvinfo : EIATTR_SW2861232_WAR
	.align		4
.L_7:
        /*0008*/ 	.byte	0x01, 0x35
	.zero		2


	//----- nvinfo : EIATTR_PARAM_CBANK
	.align		4
        /*000c*/ 	.byte	0x04, 0x0a
        /*000e*/ 	.short	(.L_9 - .L_8)
	.align		4
.L_8:
        /*0010*/ 	.word	index@(.nv.constant0.gemm_mma_kernel)
        /*0014*/ 	.short	0x0160
        /*0016*/ 	.short	0x0024


	//----- nvinfo : EIATTR_CBANK_PARAM_SIZE
	.align		4
.L_9:
        /*0018*/ 	.byte	0x03, 0x19
        /*001a*/ 	.short	0x0024


	//----- nvinfo : EIATTR_KPARAM_INFO
	.align		4
        /*001c*/ 	.byte	0x04, 0x17
        /*001e*/ 	.short	(.L_11 - .L_10)
.L_10:
        /*0020*/ 	.word	0x00000000
        /*0024*/ 	.short	0x0005
        /*0026*/ 	.short	0x0020
        /*0028*/ 	.byte	0x00, 0xf0, 0x11, 0x00


	//----- nvinfo : EIATTR_KPARAM_INFO
	.align		4
.L_11:
        /*002c*/ 	.byte	0x04, 0x17
        /*002e*/ 	.short	(.L_13 - .L_12)
.L_12:
        /*0030*/ 	.word	0x00000000
        /*0034*/ 	.short	0x0004
        /*0036*/ 	.short	0x001c
        /*0038*/ 	.byte	0x00, 0xf0, 0x11, 0x00


	//----- nvinfo : EIATTR_KPARAM_INFO
	.align		4
.L_13:
        /*003c*/ 	.byte	0x04, 0x17
        /*003e*/ 	.short	(.L_15 - .L_14)
.L_14:
        /*0040*/ 	.word	0x00000000
        /*0044*/ 	.short	0x0003
        /*0046*/ 	.short	0x0018
        /*0048*/ 	.byte	0x00, 0xf0, 0x11, 0x00


	//----- nvinfo : EIATTR_KPARAM_INFO
	.align		4
.L_15:
        /*004c*/ 	.byte	0x04, 0x17
        /*004e*/ 	.short	(.L_17 - .L_16)
.L_16:
        /*0050*/ 	.word	0x00000000
        /*0054*/ 	.short	0x0002
        /*0056*/ 	.short	0x0010
        /*0058*/ 	.byte	0x00, 0xf0, 0x21, 0x00


	//----- nvinfo : EIATTR_KPARAM_INFO
	.align		4
.L_17:
        /*005c*/ 	.byte	0x04, 0x17
        /*005e*/ 	.short	(.L_19 - .L_18)
.L_18:
        /*0060*/ 	.word	0x00000000
        /*0064*/ 	.short	0x0001
        /*0066*/ 	.short	0x0008
        /*0068*/ 	.byte	0x00, 0xf0, 0x21, 0x00


	//----- nvinfo : EIATTR_KPARAM_INFO
	.align		4
.L_19:
        /*006c*/ 	.byte	0x04, 0x17
        /*006e*/ 	.short	(.L_21 - .L_20)
.L_20:
        /*0070*/ 	.word	0x00000000
        /*0074*/ 	.short	0x0000
        /*0076*/ 	.short	0x0000
        /*0078*/ 	.byte	0x00, 0xf0, 0x21, 0x00


	//----- nvinfo : EIATTR_WMMA_USED
	.align		4
.L_21:
        /*007c*/ 	.byte	0x01, 0x2b
	.zero		2


	//----- nvinfo : EIATTR_MAXREG_COUNT
	.align		4
        /*0080*/ 	.byte	0x03, 0x1b
        /*0082*/ 	.short	0x0080


	//----- nvinfo : EIATTR_NUM_BARRIERS
	.align		4
        /*0084*/ 	.byte	0x02, 0x4c
        /*0086*/ 	.byte	0x01
	.zero		1


	//----- nvinfo : EIATTR_MERCURY_ISA_VERSION
	.align		4
        /*0088*/ 	.byte	0x03, 0x5f
        /*008a*/ 	.short	0x0000


	//----- nvinfo : EIATTR_EXIT_INSTR_OFFSETS
	.align		4
        /*008c*/ 	.byte	0x04, 0x1c
        /*008e*/ 	.short	(.L_23 - .L_22)


	//   ....[0]....
.L_22:
        /*0090*/ 	.word	0x00002a90


	//   ....[1]....
        /*0094*/ 	.word	0x00004160


	//   ....[2]....
        /*0098*/ 	.word	0x000042c0


	//----- nvinfo : EIATTR_MAX_THREADS
	.align		4
.L_23:
        /*009c*/ 	.byte	0x04, 0x05
        /*009e*/ 	.short	(.L_25 - .L_24)
.L_24:
        /*00a0*/ 	.word	0x000001a0
        /*00a4*/ 	.word	0x00000001
        /*00a8*/ 	.word	0x00000001


	//----- nvinfo : EIATTR_CRS_STACK_SIZE
	.align		4
.L_25:
        /*00ac*/ 	.byte	0x04, 0x1e
        /*00ae*/ 	.short	(.L_27 - .L_26)
.L_26:
        /*00b0*/ 	.word	0x00000000
.L_27:


//--------------------- .nv.callgraph             --------------------------
	.section	.nv.callgraph,"",@"SHT_CUDA_CALLGRAPH"
	.align	4
	.sectionentsize	8
	.align		4
        /*0000*/ 	.word	0x00000000
	.align		4
        /*0004*/ 	.word	0xffffffff
	.align		4
        /*0008*/ 	.word	0x00000000
	.align		4
        /*000c*/ 	.word	0xfffffffe
	.align		4
        /*0010*/ 	.word	0x00000000
	.align		4
        /*0014*/ 	.word	0xfffffffd
	.align		4
        /*0018*/ 	.word	0x00000000
	.align		4
        /*001c*/ 	.word	0xfffffffc


//--------------------- .nv.rel.action            --------------------------
	.section	.nv.rel.action,"",@"SHT_CUDA_RELOCINFO"
	.align	8
	.sectionentsize	8
        /*0000*/ 	.byte	0x73, 0x00, 0x00, 0x00, 0x00, 0x00, 0x00, 0x00, 0x00, 0x00, 0x00, 0x11, 0x25, 0x00, 0x05, 0x36


//--------------------- .nv.constant0.gemm_mma_kernel --------------------------
	.section	.nv.constant0.gemm_mma_kernel,"a",@progbits
	.sectionflags	@""
	.align	4
.nv.constant0.gemm_mma_kernel:
	.zero		388


//--------------------- .text.gemm_mma_kernel     --------------------------
	.section	.text.gemm_mma_kernel,"ax",@progbits
	.sectioninfo	@"SHI_REGISTERS=128"
	.align	128
        .global         gemm_mma_kernel
        .type           gemm_mma_kernel,@function
        .size           gemm_mma_kernel,(.L_x_43 - gemm_mma_kernel)
        .other          gemm_mma_kernel,@"STO_CUDA_ENTRY STV_DEFAULT"
gemm_mma_kernel:
.text.gemm_mma_kernel:
[----:B------:R-:W-:Y:S02]  /*0000*/  IMAD.MOV.U32 R1, RZ, RZ, c[0x0][0x28] ;  /* 0x00000a00ff017624 */ /* 0x000fe400078e00ff */
[----:B------:R-:W1:Y:S01]  /*0010*/  S2R R125, SR_TID.X ;  /* 0x00000000007d7919 */ /* 0x000e620000002100 */
[----:B------:R-:W2:Y:S01]  /*0020*/  S2UR UR4, SR_CTAID.Y ;  /* 0x00000000000479c3 */ /* 0x000ea20000002600 */
[----:B------:R-:W-:Y:S01]  /*0030*/  IMAD.MOV.U32 R3, RZ, RZ, c[0x0][0x180] ;  /* 0x00006000ff037624 */ /* 0x000fe200078e00ff */
[----:B------:R-:W-:Y:S01]  /*0040*/  ULDC.64 UR6, c[0x0][0x118] ;  /* 0x0000460000067ab9 */ /* 0x000fe20000000a00 */
[----:B------:R-:W3:Y:S01]  /*0050*/  S2R R104, SR_CTAID.X ;  /* 0x0000000000687919 */ /* 0x000ee20000002500 */
[----:B------:R-:W-:Y:S01]  /*0060*/  CS2R R20, SRZ ;  /* 0x0000000000147805 */ /* 0x000fe2000001ff00 */
[----:B------:R-:W-:Y:S01]  /*0070*/  CS2R R84, SRZ ;  /* 0x0000000000547805 */ /* 0x000fe2000001ff00 */
[----:B------:R-:W-:Y:S01]  /*0080*/  ISETP.GE.AND P0, PT, R3, 0x1, PT ;  /* 0x000000010300780c */ /* 0x000fe20003f06270 */
[----:B------:R-:W-:Y:S01]  /*0090*/  CS2R R80, SRZ ;  /* 0x0000000000507805 */ /* 0x000fe2000001ff00 */
        /* <DEDUP_REMOVED lines=15> */
[----:B-1----:R-:W-:Y:S01]  /*0190*/  SHF.R.S32.HI R0, RZ, 0x1f, R125 ;  /* 0x0000001fff007819 */ /* 0x002fe2000001147d */
[----:B--2---:R-:W-:Y:S01]  /*01a0*/  USHF.L.U32 UR4, UR4, 0x7, URZ ;  /* 0x0000000704047899 */ /* 0x004fe2000800063f */
[----:B------:R-:W-:Y:S01]  /*01b0*/  CS2R R24, SRZ ;  /* 0x0000000000187805 */ /* 0x000fe2000001ff00 */
[----:B------:R-:W-:Y:S01]  /*01c0*/  CS2R R48, SRZ ;  /* 0x0000000000307805 */ /* 0x000fe2000001ff00 */
[----:B------:R-:W-:Y:S01]  /*01d0*/  LEA.HI R110, R0, R125, RZ, 0x5 ;  /* 0x0000007d006e7211 */ /* 0x000fe200078f28ff */
        /* <DEDUP_REMOVED lines=12> */
[----:B---3--:R-:W-:Y:S01]  /*02a0*/  IMAD.SHL.U32 R104, R104, 0x100, RZ ;  /* 0x0000010068687824 */ /* 0x008fe200078e00ff */
[----:B------:R-:W-:Y:S01]  /*02b0*/  SHF.R.S32.HI R110, RZ, 0x5, R110 ;  /* 0x00000005ff6e7819 */ /* 0x000fe2000001146e */
[----:B------:R-:W-:Y:S05]  /*02c0*/  @!P0 BRA `(.L_x_0) ;  /* 0x000027b000008947 */ /* 0x000fea0003800000 */
[----:B------:R-:W-:Y:S01]  /*02d0*/  IADD3 R3, R3, 0x1f, RZ ;  /* 0x0000001f03037810 */ /* 0x000fe20007ffe0ff */
[C---:B------:R-:W-:Y:S01]  /*02e0*/  IMAD.SHL.U32 R109, R125.reuse, 0x8, RZ ;  /* 0x000000087d6d7824 */ /* 0x040fe200078e00ff */
[----:B------:R-:W-:Y:S01]  /*02f0*/  IADD3 R55, R125, 0x20, RZ ;  /* 0x000000207d377810 */ /* 0x000fe20007ffe0ff */
[----:B------:R-:W-:Y:S01]  /*0300*/  IMAD.MOV.U32 R32, RZ, RZ, RZ ;  /* 0x000000ffff207224 */ /* 0x000fe200078e00ff */
[----:B------:R-:W-:Y:S01]  /*0310*/  SHF.R.S32.HI R4, RZ, 0x1f, R3 ;  /* 0x0000001fff047819 */ /* 0x000fe20000011403 */
[----:B------:R-:W-:Y:S01]  /*0320*/  CS2R R10, SRZ ;  /* 0x00000000000a7805 */ /* 0x000fe2000001ff00 */
[----:B------:R-:W-:Y:S01]  /*0330*/  SHF.R.S32.HI R2, RZ, 0x1f, R109 ;  /* 0x0000001fff027819 */ /* 0x000fe2000001146d */
[----:B------:R-:W-:Y:S01]  /*0340*/  IMAD.SHL.U32 R113, R55, 0x8, RZ ;  /* 0x0000000837717824 */ /* 0x000fe200078e00ff */
[----:B------:R-:W-:Y:S01]  /*0350*/  LEA.HI R121, R4, R3, RZ, 0x5 ;  /* 0x0000000304797211 */ /* 0x000fe200078f28ff */
[----:B------:R-:W-:Y:S01]  /*0360*/  IMAD.MOV.U32 R28, RZ, RZ, RZ ;  /* 0x000000ffff1c7224 */ /* 0x000fe200078e00ff */
[CC--:B------:R-:W-:Y:S01]  /*0370*/  LEA.HI R3, R2.reuse, R109.reuse, RZ, 0x5 ;  /* 0x0000006d02037211 */ /* 0x0c0fe200078f28ff */
[----:B------:R-:W-:Y:S01]  /*0380*/  CS2R R26, SRZ ;  /* 0x00000000001a7805 */ /* 0x000fe2000001ff00 */
[----:B------:R-:W-:Y:S01]  /*0390*/  LEA.HI R4, R2, R109, RZ, 0x8 ;  /* 0x0000006d02047211 */ /* 0x000fe200078f40ff */
[----:B------:R-:W-:Y:S01]  /*03a0*/  IMAD.MOV.U32 R30, RZ, RZ, RZ ;  /* 0x000000ffff1e7224 */ /* 0x000fe200078e00ff */
[----:B------:R-:W-:Y:S01]  /*03b0*/  LOP3.LUT R2, R3, 0xffffffe0, RZ, 0xc0, !PT ;  /* 0xffffffe003027812 */ /* 0x000fe200078ec0ff */
[----:B------:R-:W-:Y:S01]  /*03c0*/  CS2R R24, SRZ ;  /* 0x0000000000187805 */ /* 0x000fe2000001ff00 */
[----:B------:R-:W-:Y:S01]  /*03d0*/  LOP3.LUT R6, R4, 0xffffff00, RZ, 0xc0, !PT ;  /* 0xffffff0004067812 */ /* 0x000fe200078ec0ff */
[----:B------:R-:W-:Y:S01]  /*03e0*/  IMAD.MOV.U32 R50, RZ, RZ, RZ ;  /* 0x000000ffff327224 */ /* 0x000fe200078e00ff */
[----:B------:R-:W-:Y:S01]  /*03f0*/  IADD3 R54, R125, 0x40, RZ ;  /* 0x000000407d367810 */ /* 0x000fe20007ffe0ff */
[C---:B------:R-:W-:Y:S01]  /*0400*/  IMAD.IADD R117, R109.reuse, 0x1, -R2 ;  /* 0x000000016d757824 */ /* 0x040fe200078e0a02 */
[----:B------:R-:W-:Y:S01]  /*0410*/  SHF.R.S32.HI R4, RZ, 0x1f, R113 ;  /* 0x0000001fff047819 */ /* 0x000fe20000011471 */
[----:B------:R-:W-:Y:S01]  /*0420*/  IMAD.IADD R109, R109, 0x1, -R6 ;  /* 0x000000016d6d7824 */ /* 0x000fe200078e0a06 */
[----:B------:R-:W-:Y:S01]  /*0430*/  LEA.HI R120, R0, R125, RZ, 0x2 ;  /* 0x0000007d00787211 */ /* 0x000fe200078f10ff */
[----:B------:R-:W-:Y:S01]  /*0440*/  IMAD.SHL.U32 R111, R54, 0x8, RZ ;  /* 0x00000008366f7824 */ /* 0x000fe200078e00ff */
[CC--:B------:R-:W-:Y:S01]  /*0450*/  LEA.HI R2, R4.reuse, R113.reuse, RZ, 0x5 ;  /* 0x0000007104027211 */ /* 0x0c0fe200078f28ff */
[----:B------:R-:W-:Y:S01]  /*0460*/  IMAD.MOV.U32 R0, RZ, RZ, RZ ;  /* 0x000000ffff007224 */ /* 0x000fe200078e00ff */
[----:B------:R-:W-:Y:S01]  /*0470*/  LEA.HI R4, R4, R113, RZ, 0x8 ;  /* 0x0000007104047211 */ /* 0x000fe200078f40ff */
[----:B------:R-:W-:Y:S01]  /*0480*/  CS2R R48, SRZ ;  /* 0x0000000000307805 */ /* 0x000fe2000001ff00 */
[----:B------:R-:W-:Y:S01]  /*0490*/  LOP3.LUT R2, R2, 0xffffffe0, RZ, 0xc0, !PT ;  /* 0xffffffe002027812 */ /* 0x000fe200078ec0ff */
[----:B------:R-:W-:Y:S01]  /*04a0*/  IMAD.MOV.U32 R88, RZ, RZ, RZ ;  /* 0x000000ffff587224 */ /* 0x000fe200078e00ff */
[----:B------:R-:W-:Y:S01]  /*04b0*/  SHF.R.S32.HI R8, RZ, 0x1f, R111 ;  /* 0x0000001fff087819 */ /* 0x000fe2000001146f */
[----:B------:R-:W-:Y:S01]  /*04c0*/  CS2R R46, SRZ ;  /* 0x00000000002e7805 */ /* 0x000fe2000001ff00 */
[----:B------:R-:W-:Y:S01]  /*04d0*/  LOP3.LUT R6, R4, 0xffffff00, RZ, 0xc0, !PT ;  /* 0xffffff0004067812 */ /* 0x000fe200078ec0ff */
[----:B------:R-:W-:Y:S01]  /*04e0*/  IMAD.IADD R116, R113, 0x1, -R2 ;  /* 0x0000000171747824 */ /* 0x000fe200078e0a02 */
[----:B------:R-:W-:Y:S01]  /*04f0*/  LEA.HI R3, R8, R111, RZ, 0x5 ;  /* 0x0000006f08037211 */ /* 0x000fe200078f28ff */
[----:B------:R-:W-:Y:S01]  /*0500*/  IMAD.MOV.U32 R44, RZ, RZ, RZ ;  /* 0x000000ffff2c7224 */ /* 0x000fe200078e00ff */
[----:B------:R-:W-:Y:S01]  /*0510*/  IMNMX R2, R125, 0x1e0, !PT ;  /* 0x000001e07d027817 */ /* 0x000fe20007800200 */
[----:B------:R-:W-:Y:S01]  /*0520*/  IMAD.IADD R113, R113, 0x1, -R6 ;  /* 0x0000000171717824 */ /* 0x000fe200078e0a06 */
[----:B------:R-:W-:Y:S01]  /*0530*/  LOP3.LUT R4, R3, 0xffffffe0, RZ, 0xc0, !PT ;  /* 0xffffffe003047812 */ /* 0x000fe200078ec0ff */
[----:B------:R-:W-:Y:S01]  /*0540*/  CS2R R40, SRZ ;  /* 0x0000000000287805 */ /* 0x000fe2000001ff00 */
[----:B------:R-:W-:Y:S01]  /*0550*/  IADD3 R53, -R125, 0x1f, R2 ;  /* 0x0000001f7d357810 */ /* 0x000fe20007ffe102 */
[----:B------:R-:W-:Y:S01]  /*0560*/  IMAD.MOV.U32 R42, RZ, RZ, RZ ;  /* 0x000000ffff2a7224 */ /* 0x000fe200078e00ff */
[----:B------:R-:W-:Y:S01]  /*0570*/  SHF.R.S32.HI R3, RZ, 0x1f, R55 ;  /* 0x0000001fff037819 */ /* 0x000fe20000011437 */
[----:B------:R-:W-:Y:S01]  /*0580*/  IMAD.IADD R115, R111, 0x1, -R4 ;  /* 0x000000016f737824 */ /* 0x000fe200078e0a04 */
[----:B------:R-:W-:Y:S01]  /*0590*/  SHF.R.S32.HI R2, RZ, 0x1f, R54 ;  /* 0x0000001fff027819 */ /* 0x000fe20000011436 */
[----:B------:R-:W-:Y:S01]  /*05a0*/  CS2R R38, SRZ ;  /* 0x0000000000267805 */ /* 0x000fe2000001ff00 */
[----:B------:R-:W-:Y:S01]  /*05b0*/  LEA.HI R119, R3, R55, RZ, 0x2 ;  /* 0x0000003703777211 */ /* 0x000fe200078f10ff */
[----:B------:R-:W-:Y:S01]  /*05c0*/  IMAD.MOV.U32 R36, RZ, RZ, RZ ;  /* 0x000000ffff247224 */ /* 0x000fe200078e00ff */
[-C--:B------:R-:W-:Y:S01]  /*05d0*/  LEA.HI R118, R2, R54.reuse, RZ, 0x2 ;  /* 0x0000003602767211 */ /* 0x080fe200078f10ff */
[----:B------:R-:W-:Y:S01]  /*05e0*/  CS2R R34, SRZ ;  /* 0x0000000000227805 */ /* 0x000fe2000001ff00 */
[C---:B------:R-:W-:Y:S01]  /*05f0*/  IMNMX R52, R125.reuse, 0x3e0, !PT ;  /* 0x000003e07d347817 */ /* 0x040fe20007800200 */
[----:B------:R-:W-:Y:S01]  /*0600*/  IMAD.MOV.U32 R72, RZ, RZ, RZ ;  /* 0x000000ffff487224 */ /* 0x000fe200078e00ff */
[----:B------:R-:W-:Y:S01]  /*0610*/  LEA.HI R8, R8, R111, RZ, 0x8 ;  /* 0x0000006f08087211 */ /* 0x000fe200078f40ff */
[----:B------:R-:W-:Y:S01]  /*0620*/  CS2R R74, SRZ ;  /* 0x00000000004a7805 */ /* 0x000fe2000001ff00 */
[----:B------:R-:W-:Y:S01]  /*0630*/  SHF.R.S32.HI R120, RZ, 0x2, R120 ;  /* 0x00000002ff787819 */ /* 0x000fe20000011478 */
[----:B------:R-:W-:Y:S01]  /*0640*/  IMAD.MOV.U32 R82, RZ, RZ, RZ ;  /* 0x000000ffff527224 */ /* 0x000fe200078e00ff */
[----:B------:R-:W-:Y:S01]  /*0650*/  SHF.R.S32.HI R119, RZ, 0x2, R119 ;  /* 0x00000002ff777819 */ /* 0x000fe20000011477 */
[----:B------:R-:W-:Y:S01]  /*0660*/  CS2R R86, SRZ ;  /* 0x0000000000567805 */ /* 0x000fe2000001ff00 */
[----:B------:R-:W-:Y:S01]  /*0670*/  SHF.R.S32.HI R118, RZ, 0x2, R118 ;  /* 0x00000002ff767819 */ /* 0x000fe20000011476 */
[----:B------:R-:W-:Y:S01]  /*0680*/  IMAD.MOV.U32 R4, RZ, RZ, RZ ;  /* 0x000000ffff047224 */ /* 0x000fe200078e00ff */
[----:B------:R-:W-:Y:S01]  /*0690*/  IADD3 R52, -R125, 0x1f, R52 ;  /* 0x0000001f7d347810 */ /* 0x000fe20007ffe134 */
[----:B------:R-:W-:Y:S01]  /*06a0*/  CS2R R6, SRZ ;  /* 0x0000000000067805 */ /* 0x000fe2000001ff00 */
[----:B------:R-:W-:Y:S01]  /*06b0*/  LOP3.LUT R8, R8, 0xffffff00, RZ, 0xc0, !PT ;  /* 0xffffff0008087812 */ /* 0x000fe200078ec0ff */
[----:B------:R-:W-:Y:S01]  /*06c0*/  CS2R R12, SRZ ;  /* 0x00000000000c7805 */ /* 0x000fe2000001ff00 */
[----:B------:R-:W-:Y:S01]  /*06d0*/  IADD3 R124, R120, UR4, RZ ;  /* 0x00000004787c7c10 */ /* 0x000fe2000fffe0ff */
[----:B------:R-:W-:Y:S01]  /*06e0*/  IMAD.MOV.U32 R14, RZ, RZ, RZ ;  /* 0x000000ffff0e7224 */ /* 0x000fe200078e00ff */
[----:B------:R-:W-:Y:S01]  /*06f0*/  IADD3 R123, R119, UR4, RZ ;  /* 0x00000004777b7c10 */ /* 0x000fe2000fffe0ff */
[----:B------:R-:W-:Y:S01]  /*0700*/  IMAD.IADD R111, R111, 0x1, -R8 ;  /* 0x000000016f6f7824 */ /* 0x000fe200078e0a08 */
[----:B------:R-:W-:Y:S01]  /*0710*/  IADD3 R122, R118, UR4, RZ ;  /* 0x00000004767a7c10 */ /* 0x000fe2000fffe0ff */
[----:B------:R-:W-:Y:S01]  /*0720*/  IMAD.MOV.U32 R8, RZ, RZ, RZ ;  /* 0x000000ffff087224 */ /* 0x000fe200078e00ff */
[----:B------:R-:W-:Y:S01]  /*0730*/  LEA.HI R114, R3, R55, RZ, 0x5 ;  /* 0x0000003703727211 */ /* 0x000fe200078f28ff */
[----:B------:R-:W-:Y:S01]  /*0740*/  CS2R R16, SRZ ;  /* 0x0000000000107805 */ /* 0x000fe2000001ff00 */
[----:B------:R-:W-:Y:S01]  /*0750*/  LEA.HI R112, R2, R54, RZ, 0x5 ;  /* 0x0000003602707211 */ /* 0x000fe200078f28ff */
[----:B------:R-:W-:Y:S01]  /*0760*/  IMAD.MOV.U32 R80, RZ, RZ, RZ ;  /* 0x000000ffff507224 */ /* 0x000fe200078e00ff */
[----:B------:R-:W-:Y:S01]  /*0770*/  LEA.HI R108, R53, 0x1, RZ, 0x1b ;  /* 0x00000001356c7811 */ /* 0x000fe200078fd8ff */
[----:B------:R-:W-:Y:S01]  /*0780*/  CS2R R18, SRZ ;  /* 0x0000000000127805 */ /* 0x000fe2000001ff00 */
[----:B------:R-:W-:Y:S01]  /*0790*/  LEA.HI R107, R52, 0x1, RZ, 0x1b ;  /* 0x00000001346b7811 */ /* 0x000fe200078fd8ff */
[----:B------:R-:W-:Y:S01]  /*07a0*/  IMAD.MOV.U32 R84, RZ, RZ, RZ ;  /* 0x000000ffff547224 */ /* 0x000fe200078e00ff */
[----:B------:R-:W-:Y:S01]  /*07b0*/  CS2R R78, SRZ ;  /* 0x00000000004e7805 */ /* 0x000fe2000001ff00 */
[----:B------:R-:W-:Y:S01]  /*07c0*/  IMAD.MOV.U32 R20, RZ, RZ, RZ ;  /* 0x000000ffff147224 */ /* 0x000fe200078e00ff */
[----:B------:R-:W-:Y:S01]  /*07d0*/  CS2R R22, SRZ ;  /* 0x0000000000167805 */ /* 0x000fe2000001ff00 */
[----:B------:R-:W-:Y:S01]  /*07e0*/  SHF.R.S32.HI R121, RZ, 0x5, R121 ;  /* 0x00000005ff797819 */ /* 0x000fe20000011479 */
[----:B------:R-:W-:Y:S01]  /*07f0*/  IMAD R52, R124, c[0x0][0x180], RZ ;  /* 0x000060007c347a24 */ /* 0x000fe200078e02ff */
[----:B------:R-:W-:Y:S01]  /*0800*/  SHF.R.S32.HI R114, RZ, 0x5, R114 ;  /* 0x00000005ff727819 */ /* 0x000fe20000011472 */
[----:B------:R-:W-:Y:S01]  /*0810*/  IMAD R3, R123, c[0x0][0x180], RZ ;  /* 0x000060007b037a24 */ /* 0x000fe200078e02ff */
[----:B------:R-:W-:Y:S01]  /*0820*/  SHF.R.S32.HI R112, RZ, 0x5, R112 ;  /* 0x00000005ff707819 */ /* 0x000fe20000011470 */
[----:B------:R-:W-:Y:S01]  /*0830*/  IMAD R2, R122, c[0x0][0x180], RZ ;  /* 0x000060007a027a24 */ /* 0x000fe200078e02ff */
[----:B------:R-:W-:-:S02]  /*0840*/  LOP3.LUT R108, R108, 0x3, RZ, 0xc0, !PT ;  /* 0x000000036c6c7812 */ /* 0x000fc400078ec0ff */
[----:B------:R-:W-:Y:S02]  /*0850*/  LOP3.LUT R107, R107, 0x3, RZ, 0xc0, !PT ;  /* 0x000000036b6b7812 */ /* 0x000fe400078ec0ff */
.L_x_26:
[----:B------:R-:W-:Y:S01]  /*0860*/  ISETP.GT.AND P0, PT, R125, 0x1f, PT ;  /* 0x0000001f7d00780c */ /* 0x000fe20003f04270 */
[----:B------:R-:W-:-:S12]  /*0870*/  BSSY B0, `(.L_x_1) ;  /* 0x0000161000007945 */ /* 0x000fd80003800000 */
[----:B------:R-:W-:Y:S05]  /*0880*/  @P0 BRA `(.L_x_2) ;  /* 0x000015f000000947 */ /* 0x000fea0003800000 */
[----:B------:R-:W-:Y:S01]  /*0890*/  ISETP.NE.AND P0, PT, R108, RZ, PT ;  /* 0x000000ff6c00720c */ /* 0x000fe20003f05270 */
[----:B------:R-:W-:Y:S01]  /*08a0*/  IMAD.SHL.U32 R56, R0, 0x2000, RZ ;  /* 0x0000200000387824 */ /* 0x000fe200078e00ff */
[----:B------:R-:W-:Y:S01]  /*08b0*/  BSSY B1, `(.L_x_3) ;  /* 0x0000043000017945 */ /* 0x000fe20003800000 */
[----:B------:R-:W-:-:S03]  /*08c0*/  IMAD.MOV.U32 R57, RZ, RZ, R125 ;  /* 0x000000ffff397224 */ /* 0x000fc600078e007d */
[----:B------:R-:W-:-:S07]  /*08d0*/  LOP3.LUT R56, R56, 0x2000, RZ, 0xc0, !PT ;  /* 0x0000200038387812 */ /* 0x000fce00078ec0ff */
[----:B------:R-:W-:Y:S05]  /*08e0*/  @!P0 BRA `(.L_x_4) ;  /* 0x000003f000008947 */ /* 0x000fea0003800000 */
[----:B------:R-:W-:Y:S01]  /*08f0*/  IMAD R3, R0, 0x20, R117 ;  /* 0x0000002000037824 */ /* 0x000fe200078e0275 */
[----:B------:R-:W-:Y:S01]  /*0900*/  BSSY B2, `(.L_x_5) ;  /* 0x0000011000027945 */ /* 0x000fe20003800000 */
[----:B------:R-:W-:-:S03]  /*0910*/  ISETP.NE.AND P1, PT, R108, 0x1, PT ;  /* 0x000000016c00780c */ /* 0x000fc60003f25270 */
[----:B------:R-:W-:-:S04]  /*0920*/  ISETP.GE.AND P0, PT, R3, c[0x0][0x180], PT ;  /* 0x0000600003007a0c */ /* 0x000fc80003f06270 */
[----:B------:R-:W-:-:S13]  /*0930*/  ISETP.GE.OR P0, PT, R124, c[0x0][0x178], P0 ;  /* 0x00005e007c007a0c */ /* 0x000fda0000706670 */
[----:B------:R-:W-:Y:S05]  /*0940*/  @P0 BRA `(.L_x_6) ;  /* 0x000000c000000947 */ /* 0x000fea0003800000 */
[----:B------:R-:W-:Y:S01]  /*0950*/  IMAD R52, R124, c[0x0][0x180], RZ ;  /* 0x000060007c347a24 */ /* 0x000fe200078e02ff */
[----:B------:R-:W-:Y:S01]  /*0960*/  SHF.R.S32.HI R2, RZ, 0x1f, R3 ;  /* 0x0000001fff027819 */ /* 0x000fe20000011403 */
[----:B------:R-:W-:-:S03]  /*0970*/  IMAD R53, R120, 0x20, R117 ;  /* 0x0000002078357824 */ /* 0x000fc600078e0275 */
[----:B------:R-:W-:Y:S01]  /*0980*/  IADD3 R3, P0, R52, R3, RZ ;  /* 0x0000000334037210 */ /* 0x000fe20007f1e0ff */
[----:B------:R-:W-:-:S03]  /*0990*/  IMAD R53, R53, 0x2, R56 ;  /* 0x0000000235357824 */ /* 0x000fc600078e0238 */
[----:B------:R-:W-:Y:S02]  /*09a0*/  LEA.HI.X.SX32 R52, R52, R2, 0x1, P0 ;  /* 0x0000000234347211 */ /* 0x000fe400000f0eff */
[----:B------:R-:W-:-:S04]  /*09b0*/  LEA R2, P0, R3, c[0x0][0x160], 0x1 ;  /* 0x0000580003027a11 */ /* 0x000fc800078008ff */
[----:B------:R-:W-:-:S05]  /*09c0*/  LEA.HI.X R3, R3, c[0x0][0x164], R52, 0x1, P0 ;  /* 0x0000590003037a11 */ /* 0x000fca00000f0c34 */
[----:B------:R-:W-:Y:S01]  /*09d0*/  @!PT LDS RZ, [RZ] ;  /* 0x00000000fffff984 */ /* 0x000fe20000000800 */
[----:B------:R-:W-:Y:S01]  /*09e0*/  @!PT LDS RZ, [RZ] ;  /* 0x00000000fffff984 */ /* 0x000fe20000000800 */
[----:B------:R-:W-:Y:S01]  /*09f0*/  @!PT LDS RZ, [RZ] ;  /* 0x00000000fffff984 */ /* 0x000fe20000000800 */
[----:B------:R1:W-:Y:S04]  /*0a00*/  LDGSTS.E.128 [R53+0x80], [R2.64] ;  /* 0x0008000002357fae */ /* 0x0003e8000b921c46 */
.L_x_6:
[----:B------:R-:W-:Y:S05]  /*0a10*/  BSYNC B2 ;  /* 0x0000000000027941 */ /* 0x000fea0003800000 */
.L_x_5:
[----:B-1----:R-:W-:-:S05]  /*0a20*/  IADD3 R2, R125, 0x20, RZ ;  /* 0x000000207d027810 */ /* 0x002fca0007ffe0ff */
[----:B------:R-:W-:Y:S01]  /*0a30*/  IMAD.MOV.U32 R57, RZ, RZ, R2 ;  /* 0x000000ffff397224 */ /* 0x000fe200078e0002 */
        /* <DEDUP_REMOVED lines=19> */
.L_x_8:
[----:B------:R-:W-:Y:S05]  /*0b70*/  BSYNC B2 ;  /* 0x0000000000027941 */ /* 0x000fea0003800000 */
.L_x_7:
[----:B-1----:R-:W-:-:S05]  /*0b80*/  IADD3 R2, R125, 0x40, RZ ;  /* 0x000000407d027810 */ /* 0x002fca0007ffe0ff */
[----:B------:R-:W-:Y:S01]  /*0b90*/  IMAD.MOV.U32 R57, RZ, RZ, R2 ;  /* 0x000000ffff397224 */ /* 0x000fe200078e0002 */
[----:B------:R-:W-:Y:S05]  /*0ba0*/  @!P1 BRA `(.L_x_4) ;  /* 0x0000013000009947 */ /* 0x000fea0003800000 */
[----:B------:R-:W-:Y:S01]  /*0bb0*/  IMAD R3, R0, 0x20, R115 ;  /* 0x0000002000037824 */ /* 0x000fe200078e0273 */
[----:B------:R-:W-:-:S04]  /*0bc0*/  IADD3 R54, R125, 0x60, RZ ;  /* 0x000000607d367810 */ /* 0x000fc80007ffe0ff */
[----:B------:R-:W-:Y:S01]  /*0bd0*/  ISETP.GE.AND P0, PT, R3, c[0x0][0x180], PT ;  /* 0x0000600003007a0c */ /* 0x000fe20003f06270 */
[----:B------:R-:W-:-:S03]  /*0be0*/  IMAD.MOV.U32 R57, RZ, RZ, R54 ;  /* 0x000000ffff397224 */ /* 0x000fc600078e0036 */
[----:B------:R-:W-:-:S13]  /*0bf0*/  ISETP.GE.OR P0, PT, R122, c[0x0][0x178], P0 ;  /* 0x00005e007a007a0c */ /* 0x000fda0000706670 */
[----:B------:R-:W-:Y:S05]  /*0c00*/  @P0 BRA `(.L_x_4) ;  /* 0x000000d000000947 */ /* 0x000fea0003800000 */
[----:B------:R-:W-:Y:S01]  /*0c10*/  IMAD R52, R122, c[0x0][0x180], RZ ;  /* 0x000060007a347a24 */ /* 0x000fe200078e02ff */
[----:B------:R-:W-:Y:S01]  /*0c20*/  SHF.R.S32.HI R2, RZ, 0x1f, R3 ;  /* 0x0000001fff027819 */ /* 0x000fe20000011403 */
[----:B------:R-:W-:Y:S02]  /*0c30*/  IMAD R53, R118, 0x20, R115 ;  /* 0x0000002076357824 */ /* 0x000fe400078e0273 */
[----:B------:R-:W-:Y:S01]  /*0c40*/  IMAD.MOV.U32 R57, RZ, RZ, R54 ;  /* 0x000000ffff397224 */ /* 0x000fe200078e0036 */
        /* <DEDUP_REMOVED lines=9> */
.L_x_4:
[----:B------:R-:W-:Y:S05]  /*0ce0*/  BSYNC B1 ;  /* 0x0000000000017941 */ /* 0x000fea0003800000 */
.L_x_3:
[C---:B-1----:R-:W-:Y:S01]  /*0cf0*/  IMNMX R2, R125.reuse, 0x1e0, !PT ;  /* 0x000001e07d027817 */ /* 0x042fe20007800200 */
[----:B------:R-:W-:Y:S03]  /*0d00*/  BSSY B1, `(.L_x_9) ;  /* 0x0000064000017945 */ /* 0x000fe60003800000 */
[----:B------:R-:W-:-:S04]  /*0d10*/  IADD3 R2, -R125, 0x1f, R2 ;  /* 0x0000001f7d027810 */ /* 0x000fc80007ffe102 */
[----:B------:R-:W-:-:S13]  /*0d20*/  ISETP.GE.U32.AND P0, PT, R2, 0x60, PT ;  /* 0x000000600200780c */ /* 0x000fda0003f06070 */
[----:B------:R-:W-:Y:S05]  /*0d30*/  @!P0 BRA `(.L_x_10) ;  /* 0x0000060000008947 */ /* 0x000fea0003800000 */
.L_x_13:
[C---:B------:R-:W-:Y:S01]  /*0d40*/  IADD3 R3, R57.reuse, 0x20, RZ ;  /* 0x0000002039037810 */ /* 0x040fe20007ffe0ff */
[C---:B------:R-:W-:Y:S01]  /*0d50*/  IMAD.SHL.U32 R53, R57.reuse, 0x8, RZ ;  /* 0x0000000839357824 */ /* 0x040fe200078e00ff */
[----:B------:R-:W-:Y:S01]  /*0d60*/  IADD3 R55, R57, 0x40, RZ ;  /* 0x0000004039377810 */ /* 0x000fe20007ffe0ff */
[----:B------:R-:W-:Y:S01]  /*0d70*/  BSSY B2, `(.L_x_11) ;  /* 0x000005b000027945 */ /* 0x000fe20003800000 */
[----:B------:R-:W-:Y:S02]  /*0d80*/  SHF.R.S32.HI R52, RZ, 0x1f, R3 ;  /* 0x0000001fff347819 */ /* 0x000fe40000011403 */
[----:B------:R-:W-:Y:S01]  /*0d90*/  SHF.R.S32.HI R2, RZ, 0x1f, R53 ;  /* 0x0000001fff027819 */ /* 0x000fe20000011435 */
[----:B------:R-:W-:Y:S01]  /*0da0*/  IMAD.SHL.U32 R59, R55, 0x8, RZ ;  /* 0x00000008373b7824 */ /* 0x000fe200078e00ff */
[----:B------:R-:W-:Y:S01]  /*0db0*/  LEA.HI R52, R52, R3, RZ, 0x2 ;  /* 0x0000000334347211 */ /* 0x000fe200078f10ff */
[----:B------:R-:W-:Y:S01]  /*0dc0*/  IMAD.SHL.U32 R3, R3, 0x8, RZ ;  /* 0x0000000803037824 */ /* 0x000fe200078e00ff */
[----:B------:R-:W-:-:S02]  /*0dd0*/  LEA.HI R2, R2, R53, RZ, 0x5 ;  /* 0x0000003502027211 */ /* 0x000fc400078f28ff */
[----:B------:R-:W-:Y:S02]  /*0de0*/  SHF.R.S32.HI R60, RZ, 0x1f, R59 ;  /* 0x0000001fff3c7819 */ /* 0x000fe4000001143b */
[----:B------:R-:W-:Y:S02]  /*0df0*/  SHF.R.S32.HI R54, RZ, 0x1f, R3 ;  /* 0x0000001fff367819 */ /* 0x000fe40000011403 */
[----:B------:R-:W-:Y:S02]  /*0e00*/  LOP3.LUT R2, R2, 0xffffffe0, RZ, 0xc0, !PT ;  /* 0xffffffe002027812 */ /* 0x000fe400078ec0ff */
[----:B------:R-:W-:Y:S02]  /*0e10*/  LEA.HI R54, R54, R3, RZ, 0x5 ;  /* 0x0000000336367211 */ /* 0x000fe400078f28ff */
[----:B------:R-:W-:Y:S01]  /*0e20*/  LEA.HI R60, R60, R59, RZ, 0x5 ;  /* 0x0000003b3c3c7211 */ /* 0x000fe200078f28ff */
[----:B------:R-:W-:Y:S01]  /*0e30*/  IMAD.IADD R53, R53, 0x1, -R2 ;  /* 0x0000000135357824 */ /* 0x000fe200078e0a02 */
[----:B------:R-:W-:-:S02]  /*0e40*/  LOP3.LUT R54, R54, 0xffffffe0, RZ, 0xc0, !PT ;  /* 0xffffffe036367812 */ /* 0x000fc400078ec0ff */
[----:B------:R-:W-:Y:S01]  /*0e50*/  SHF.R.S32.HI R58, RZ, 0x1f, R55 ;  /* 0x0000001fff3a7819 */ /* 0x000fe20000011437 */
[----:B------:R-:W-:Y:S01]  /*0e60*/  IMAD R66, R0, 0x20, R53 ;  /* 0x0000002000427824 */ /* 0x000fe200078e0235 */
[----:B------:R-:W-:Y:S01]  /*0e70*/  SHF.R.S32.HI R2, RZ, 0x1f, R57 ;  /* 0x0000001fff027819 */ /* 0x000fe20000011439 */
[----:B------:R-:W-:Y:S01]  /*0e80*/  IMAD.IADD R63, R3, 0x1, -R54 ;  /* 0x00000001033f7824 */ /* 0x000fe200078e0a36 */
[----:B------:R-:W-:Y:S02]  /*0e90*/  LOP3.LUT R60, R60, 0xffffffe0, RZ, 0xc0, !PT ;  /* 0xffffffe03c3c7812 */ /* 0x000fe400078ec0ff */
[----:B------:R-:W-:Y:S01]  /*0ea0*/  LEA.HI R58, R58, R55, RZ, 0x2 ;  /* 0x000000373a3a7211 */ /* 0x000fe200078f10ff */
[----:B------:R-:W-:Y:S01]  /*0eb0*/  IMAD R67, R0, 0x20, R63 ;  /* 0x0000002000437824 */ /* 0x000fe200078e023f */
[----:B------:R-:W-:Y:S01]  /*0ec0*/  LEA.HI R2, R2, R57, RZ, 0x2 ;  /* 0x0000003902027211 */ /* 0x000fe200078f10ff */
[----:B------:R-:W-:Y:S01]  /*0ed0*/  IMAD.IADD R65, R59, 0x1, -R60 ;  /* 0x000000013b417824 */ /* 0x000fe200078e0a3c */
[----:B------:R-:W-:-:S02]  /*0ee0*/  IADD3 R55, R57, 0x60, RZ ;  /* 0x0000006039377810 */ /* 0x000fc40007ffe0ff */
[----:B------:R-:W-:Y:S01]  /*0ef0*/  SHF.R.S32.HI R60, RZ, 0x2, R2 ;  /* 0x00000002ff3c7819 */ /* 0x000fe20000011402 */
[----:B------:R-:W-:Y:S01]  /*0f00*/  IMAD R2, R0, 0x20, R65 ;  /* 0x0000002000027824 */ /* 0x000fe200078e0241 */
[----:B------:R-:W-:Y:S01]  /*0f10*/  SHF.R.S32.HI R52, RZ, 0x2, R52 ;  /* 0x00000002ff347819 */ /* 0x000fe20000011434 */
[----:B------:R-:W-:Y:S01]  /*0f20*/  IMAD.SHL.U32 R61, R55, 0x8, RZ ;  /* 0x00000008373d7824 */ /* 0x000fe200078e00ff */
[----:B------:R-:W-:Y:S02]  /*0f30*/  SHF.R.S32.HI R64, RZ, 0x2, R58 ;  /* 0x00000002ff407819 */ /* 0x000fe4000001143a */
[----:B------:R-:W-:Y:S02]  /*0f40*/  IADD3 R3, R60, UR4, RZ ;  /* 0x000000043c037c10 */ /* 0x000fe4000fffe0ff */
[----:B------:R-:W-:Y:S02]  /*0f50*/  IADD3 R62, R52, UR4, RZ ;  /* 0x00000004343e7c10 */ /* 0x000fe4000fffe0ff */
[----:B------:R-:W-:-:S02]  /*0f60*/  ISETP.GE.AND P1, PT, R66, c[0x0][0x180], PT ;  /* 0x0000600042007a0c */ /* 0x000fc40003f26270 */
[----:B------:R-:W-:Y:S02]  /*0f70*/  ISETP.GE.AND P0, PT, R67, c[0x0][0x180], PT ;  /* 0x0000600043007a0c */ /* 0x000fe40003f06270 */
[----:B------:R-:W-:Y:S02]  /*0f80*/  IADD3 R68, R64, UR4, RZ ;  /* 0x0000000440447c10 */ /* 0x000fe4000fffe0ff */
[----:B------:R-:W-:Y:S02]  /*0f90*/  ISETP.GE.AND P2, PT, R2, c[0x0][0x180], PT ;  /* 0x0000600002007a0c */ /* 0x000fe40003f46270 */
[----:B------:R-:W-:Y:S02]  /*0fa0*/  SHF.R.S32.HI R54, RZ, 0x1f, R61 ;  /* 0x0000001fff367819 */ /* 0x000fe4000001143d */
[----:B------:R-:W-:Y:S02]  /*0fb0*/  ISETP.GE.OR P1, PT, R3, c[0x0][0x178], P1 ;  /* 0x00005e0003007a0c */ /* 0x000fe40000f26670 */
[----:B------:R-:W-:-:S02]  /*0fc0*/  ISETP.GE.OR P0, PT, R62, c[0x0][0x178], P0 ;  /* 0x00005e003e007a0c */ /* 0x000fc40000706670 */
[----:B------:R-:W-:Y:S02]  /*0fd0*/  ISETP.GE.OR P2, PT, R68, c[0x0][0x178], P2 ;  /* 0x00005e0044007a0c */ /* 0x000fe40001746670 */
[----:B------:R-:W-:Y:S02]  /*0fe0*/  LEA.HI R54, R54, R61, RZ, 0x5 ;  /* 0x0000003d36367211 */ /* 0x000fe400078f28ff */
[----:B------:R-:W-:Y:S02]  /*0ff0*/  SHF.R.S32.HI R58, RZ, 0x1f, R55 ;  /* 0x0000001fff3a7819 */ /* 0x000fe40000011437 */
[----:B------:R-:W-:Y:S02]  /*1000*/  LOP3.LUT R54, R54, 0xffffffe0, RZ, 0xc0, !PT ;  /* 0xffffffe036367812 */ /* 0x000fe400078ec0ff */
[----:B------:R-:W-:Y:S01]  /*1010*/  LEA.HI R58, R58, R55, RZ, 0x2 ;  /* 0x000000373a3a7211 */ /* 0x000fe200078f10ff */
[----:B------:R-:W-:Y:S02]  /*1020*/  @!P1 IMAD R3, R3, c[0x0][0x180], RZ ;  /* 0x0000600003039a24 */ /* 0x000fe400078e02ff */
[----:B------:R-:W-:Y:S01]  /*1030*/  IMAD.IADD R59, R61, 0x1, -R54 ;  /* 0x000000013d3b7824 */ /* 0x000fe200078e0a36 */
[----:B------:R-:W-:Y:S01]  /*1040*/  @!P1 SHF.R.S32.HI R54, RZ, 0x1f, R66 ;  /* 0x0000001fff369819 */ /* 0x000fe20000011442 */
[----:B------:R-:W-:Y:S01]  /*1050*/  @!P0 IMAD R61, R52, 0x20, R63 ;  /* 0x00000020343d8824 */ /* 0x000fe200078e023f */
[----:B------:R-:W-:Y:S01]  /*1060*/  @!P1 IADD3 R66, P3, R66, R3, RZ ;  /* 0x0000000342429210 */ /* 0x000fe20007f7e0ff */
[----:B------:R-:W-:Y:S01]  /*1070*/  @!P0 IMAD R52, R62, c[0x0][0x180], RZ ;  /* 0x000060003e348a24 */ /* 0x000fe200078e02ff */
[----:B------:R-:W-:Y:S01]  /*1080*/  SHF.R.S32.HI R58, RZ, 0x2, R58 ;  /* 0x00000002ff3a7819 */ /* 0x000fe2000001143a */
[----:B------:R-:W-:Y:S01]  /*1090*/  @!P2 IMAD R55, R68, c[0x0][0x180], RZ ;  /* 0x000060004437aa24 */ /* 0x000fe200078e02ff */
[----:B------:R-:W-:Y:S01]  /*10a0*/  @!P1 LEA.HI.X.SX32 R3, R3, R54, 0x1, P3 ;  /* 0x0000003603039211 */ /* 0x000fe200018f0eff */
[----:B------:R-:W-:Y:S01]  /*10b0*/  @!P2 IMAD R63, R64, 0x20, R65 ;  /* 0x00000020403fa824 */ /* 0x000fe200078e0241 */
[----:B------:R-:W-:Y:S01]  /*10c0*/  @!P0 SHF.R.S32.HI R65, RZ, 0x1f, R67 ;  /* 0x0000001fff418819 */ /* 0x000fe20000011443 */
[----:B------:R-:W-:Y:S01]  /*10d0*/  @!P1 IMAD R53, R60, 0x20, R53 ;  /* 0x000000203c359824 */ /* 0x000fe200078e0235 */
[----:B------:R-:W-:Y:S01]  /*10e0*/  @!P0 IADD3 R64, P4, R67, R52, RZ ;  /* 0x0000003443408210 */ /* 0x000fe20007f9e0ff */
[----:B------:R-:W-:Y:S01]  /*10f0*/  @!P0 IMAD R61, R61, 0x2, R56 ;  /* 0x000000023d3d8824 */ /* 0x000fe200078e0238 */
[----:B------:R-:W-:Y:S01]  /*1100*/  @!P2 SHF.R.S32.HI R60, RZ, 0x1f, R2 ;  /* 0x0000001fff3ca819 */ /* 0x000fe20000011402 */
[----:B------:R-:W-:Y:S01]  /*1110*/  @!P2 IMAD R63, R63, 0x2, R56 ;  /* 0x000000023f3fa824 */ /* 0x000fe200078e0238 */
[----:B------:R-:W-:-:S02]  /*1120*/  @!P2 IADD3 R62, P5, R2, R55, RZ ;  /* 0x00000037023ea210 */ /* 0x000fc40007fbe0ff */
[----:B------:R-:W-:Y:S01]  /*1130*/  @!P0 LEA.HI.X.SX32 R67, R52, R65, 0x1, P4 ;  /* 0x0000004134438211 */ /* 0x000fe200020f0eff */
[----:B------:R-:W-:Y:S01]  /*1140*/  @!P1 IMAD R65, R53, 0x2, R56 ;  /* 0x0000000235419824 */ /* 0x000fe200078e0238 */
[----:B------:R-:W-:Y:S02]  /*1150*/  @!P1 LEA R2, P3, R66, c[0x0][0x160], 0x1 ;  /* 0x0000580042029a11 */ /* 0x000fe400078608ff */
[----:B------:R-:W-:Y:S02]  /*1160*/  @!P2 LEA.HI.X.SX32 R55, R55, R60, 0x1, P5 ;  /* 0x0000003c3737a211 */ /* 0x000fe400028f0eff */
[----:B------:R-:W-:Y:S02]  /*1170*/  @!P0 LEA R52, P4, R64, c[0x0][0x160], 0x1 ;  /* 0x0000580040348a11 */ /* 0x000fe400078808ff */
[----:B------:R-:W-:Y:S02]  /*1180*/  @!P2 LEA R54, P5, R62, c[0x0][0x160], 0x1 ;  /* 0x000058003e36aa11 */ /* 0x000fe400078a08ff */
[----:B------:R-:W-:-:S02]  /*1190*/  @!P1 LEA.HI.X R3, R66, c[0x0][0x164], R3, 0x1, P3 ;  /* 0x0000590042039a11 */ /* 0x000fc400018f0c03 */
[----:B------:R-:W-:Y:S01]  /*11a0*/  @!P0 LEA.HI.X R53, R64, c[0x0][0x164], R67, 0x1, P4 ;  /* 0x0000590040358a11 */ /* 0x000fe200020f0c43 */
[----:B------:R-:W-:Y:S01]  /*11b0*/  IMAD R67, R0, 0x20, R59 ;  /* 0x0000002000437824 */ /* 0x000fe200078e023b */
[----:B------:R-:W-:Y:S01]  /*11c0*/  @!P2 LEA.HI.X R55, R62, c[0x0][0x164], R55, 0x1, P5 ;  /* 0x000059003e37aa11 */ /* 0x000fe200028f0c37 */
[----:B------:R-:W-:Y:S01]  /*11d0*/  @!PT LDS RZ, [RZ] ;  /* 0x00000000fffff984 */ /* 0x000fe20000000800 */
[----:B------:R-:W-:Y:S01]  /*11e0*/  @!PT LDS RZ, [RZ] ;  /* 0x00000000fffff984 */ /* 0x000fe20000000800 */
[----:B------:R-:W-:Y:S01]  /*11f0*/  @!PT LDS RZ, [RZ] ;  /* 0x00000000fffff984 */ /* 0x000fe20000000800 */
[----:B------:R1:W-:Y:S01]  /*1200*/  @!P1 LDGSTS.E.128 [R65+0x80], [R2.64] ;  /* 0x0008000002419fae */ /* 0x0003e2000b921c46 */
[----:B------:R-:W-:Y:S02]  /*1210*/  IADD3 R60, R58, UR4, RZ ;  /* 0x000000043a3c7c10 */ /* 0x000fe4000fffe0ff */
[----:B------:R-:W-:Y:S01]  /*1220*/  ISETP.GE.AND P1, PT, R67, c[0x0][0x180], PT ;  /* 0x0000600043007a0c */ /* 0x000fe20003f26270 */
[----:B------:R1:W-:Y:S01]  /*1230*/  @!P0 LDGSTS.E.128 [R61+0x80], [R52.64] ;  /* 0x00080000343d8fae */ /* 0x0003e2000b921c46 */
[C---:B------:R-:W-:Y:S02]  /*1240*/  ISETP.GE.AND P0, PT, R57.reuse, 0x180, PT ;  /* 0x000001803900780c */ /* 0x040fe40003f06270 */
[----:B------:R-:W-:Y:S01]  /*1250*/  ISETP.GE.OR P1, PT, R60, c[0x0][0x178], P1 ;  /* 0x00005e003c007a0c */ /* 0x000fe20000f26670 */
[----:B------:R1:W-:Y:S01]  /*1260*/  @!P2 LDGSTS.E.128 [R63+0x80], [R54.64] ;  /* 0x00080000363fafae */ /* 0x0003e2000b921c46 */
[----:B------:R-:W-:-:S11]  /*1270*/  IADD3 R57, R57, 0x80, RZ ;  /* 0x0000008039397810 */ /* 0x000fd60007ffe0ff */
[----:B------:R-:W-:Y:S05]  /*1280*/  @P1 BRA `(.L_x_12) ;  /* 0x0000009000001947 */ /* 0x000fea0003800000 */
[----:B-1----:R-:W-:Y:S01]  /*1290*/  IMAD R2, R60, c[0x0][0x180], RZ ;  /* 0x000060003c027a24 */ /* 0x002fe200078e02ff */
[----:B------:R-:W-:Y:S01]  /*12a0*/  SHF.R.S32.HI R3, RZ, 0x1f, R67 ;  /* 0x0000001fff037819 */ /* 0x000fe20000011443 */
[----:B------:R-:W-:-:S03]  /*12b0*/  IMAD R59, R58, 0x20, R59 ;  /* 0x000000203a3b7824 */ /* 0x000fc600078e023b */
[----:B------:R-:W-:Y:S01]  /*12c0*/  IADD3 R52, P1, R67, R2, RZ ;  /* 0x0000000243347210 */ /* 0x000fe20007f3e0ff */
[----:B------:R-:W-:-:S03]  /*12d0*/  IMAD R59, R59, 0x2, R56 ;  /* 0x000000023b3b7824 */ /* 0x000fc600078e0238 */
[----:B------:R-:W-:Y:S02]  /*12e0*/  LEA.HI.X.SX32 R3, R2, R3, 0x1, P1 ;  /* 0x0000000302037211 */ /* 0x000fe400008f0eff */
[----:B------:R-:W-:-:S04]  /*12f0*/  LEA R2, P1, R52, c[0x0][0x160], 0x1 ;  /* 0x0000580034027a11 */ /* 0x000fc800078208ff */
[----:B------:R-:W-:-:S05]  /*1300*/  LEA.HI.X R3, R52, c[0x0][0x164], R3, 0x1, P1 ;  /* 0x0000590034037a11 */ /* 0x000fca00008f0c03 */
[----:B------:R1:W-:Y:S04]  /*1310*/  LDGSTS.E.128 [R59+0x80], [R2.64] ;  /* 0x00080000023b7fae */ /* 0x0003e8000b921c46 */
.L_x_12:
[----:B-1----:R-:W-:Y:S05]  /*1320*/  BSYNC B2 ;  /* 0x0000000000027941 */ /* 0x002fea0003800000 */
.L_x_11:
[----:B------:R-:W-:Y:S05]  /*1330*/  @!P0 BRA `(.L_x_13) ;  /* 0xfffffa0000008947 */ /* 0x000fea000383ffff */
.L_x_10:
[----:B------:R-:W-:Y:S05]  /*1340*/  BSYNC B1 ;  /* 0x0000000000017941 */ /* 0x000fea0003800000 */
.L_x_9:
        /* <DEDUP_REMOVED lines=9> */
[----:B------:R-:W-:Y:S01]  /*13e0*/  IMAD.IADD R2, R104, 0x1, R109 ;  /* 0x0000000168027824 */ /* 0x000fe200078e026d */
[----:B------:R-:W-:Y:S01]  /*13f0*/  BSSY B3, `(.L_x_18) ;  /* 0x0000012000037945 */ /* 0x000fe20003800000 */
[----:B------:R-:W-:Y:S01]  /*1400*/  IMAD R3, R0, 0x20, R110 ;  /* 0x0000002000037824 */ /* 0x000fe200078e026e */
[----:B------:R-:W-:Y:S02]  /*1410*/  ISETP.NE.AND P1, PT, R107, 0x1, PT ;  /* 0x000000016b00780c */ /* 0x000fe40003f25270 */
        /* <DEDUP_REMOVED lines=15> */
.L_x_19:
[----:B------:R-:W-:Y:S05]  /*1510*/  BSYNC B3 ;  /* 0x0000000000037941 */ /* 0x000fea0003800000 */
.L_x_18:
[----:B-1----:R-:W-:-:S05]  /*1520*/  IADD3 R2, R125, 0x20, RZ ;  /* 0x000000207d027810 */ /* 0x002fca0007ffe0ff */
[----:B------:R-:W-:Y:S01]  /*1530*/  IMAD.MOV.U32 R57, RZ, RZ, R2 ;  /* 0x000000ffff397224 */ /* 0x000fe200078e0002 */
        /* <DEDUP_REMOVED lines=20> */
.L_x_21:
[----:B------:R-:W-:Y:S05]  /*1680*/  BSYNC B3 ;  /* 0x0000000000037941 */ /* 0x000fea0003800000 */
.L_x_20:
[----:B-1----:R-:W-:-:S05]  /*1690*/  IADD3 R2, R125, 0x40, RZ ;  /* 0x000000407d027810 */ /* 0x002fca0007ffe0ff */
[----:B------:R-:W-:Y:S01]  /*16a0*/  IMAD.MOV.U32 R57, RZ, RZ, R2 ;  /* 0x000000ffff397224 */ /* 0x000fe200078e0002 */
[----:B------:R-:W-:Y:S05]  /*16b0*/  @!P1 BRA `(.L_x_17) ;  /* 0x0000014000009947 */ /* 0x000fea0003800000 */
[----:B------:R-:W-:Y:S01]  /*16c0*/  IMAD.IADD R2, R104, 0x1, R111 ;  /* 0x0000000168027824 */ /* 0x000fe200078e026f */
[----:B------:R-:W-:Y:S01]  /*16d0*/  IADD3 R55, R125, 0x60, RZ ;  /* 0x000000607d377810 */ /* 0x000fe20007ffe0ff */
[----:B------:R-:W-:-:S03]  /*16e0*/  IMAD R3, R0, 0x20, R112 ;  /* 0x0000002000037824 */ /* 0x000fc600078e0270 */
        /* <DEDUP_REMOVED lines=17> */
.L_x_17:
[----:B------:R-:W-:Y:S05]  /*1800*/  BSYNC B1 ;  /* 0x0000000000017941 */ /* 0x000fea0003800000 */
.L_x_16:
[----:B-1----:R-:W-:-:S04]  /*1810*/  IMNMX R2, R125, 0x3e0, !PT ;  /* 0x000003e07d027817 */ /* 0x002fc80007800200 */
[----:B------:R-:W-:-:S04]  /*1820*/  IADD3 R2, -R125, 0x1f, R2 ;  /* 0x0000001f7d027810 */ /* 0x000fc80007ffe102 */
[----:B------:R-:W-:-:S13]  /*1830*/  ISETP.GE.U32.AND P0, PT, R2, 0x60, PT ;  /* 0x000000600200780c */ /* 0x000fda0003f06070 */
[----:B------:R-:W-:Y:S05]  /*1840*/  @!P0 BRA `(.L_x_15) ;  /* 0x0000060000008947 */ /* 0x000fea0003800000 */
.L_x_24:
        /* <DEDUP_REMOVED lines=11> */
[----:B------:R-:W-:Y:S02]  /*1900*/  LOP3.LUT R2, R2, 0xffffff00, RZ, 0xc0, !PT ;  /* 0xffffff0002027812 */ /* 0x000fe400078ec0ff */
[----:B------:R-:W-:Y:S02]  /*1910*/  SHF.R.S32.HI R54, RZ, 0x1f, R3 ;  /* 0x0000001fff367819 */ /* 0x000fe40000011403 */
[----:B------:R-:W-:Y:S01]  /*1920*/  LEA.HI R60, R60, R59, RZ, 0x8 ;  /* 0x0000003b3c3c7211 */ /* 0x000fe200078f40ff */
[----:B------:R-:W-:Y:S01]  /*1930*/  IMAD.IADD R53, R53, 0x1, -R2 ;  /* 0x0000000135357824 */ /* 0x000fe200078e0a02 */
[----:B------:R-:W-:Y:S02]  /*1940*/  LEA.HI R54, R54, R3, RZ, 0x8 ;  /* 0x0000000336367211 */ /* 0x000fe400078f40ff */
[----:B------:R-:W-:Y:S01]  /*1950*/  SHF.R.S32.HI R2, RZ, 0x1f, R57 ;  /* 0x0000001fff027819 */ /* 0x000fe20000011439 */
[----:B------:R-:W-:Y:S01]  /*1960*/  IMAD.IADD R66, R104, 0x1, R53 ;  /* 0x0000000168427824 */ /* 0x000fe200078e0235 */
[----:B------:R-:W-:-:S02]  /*1970*/  LOP3.LUT R54, R54, 0xffffff00, RZ, 0xc0, !PT ;  /* 0xffffff0036367812 */ /* 0x000fc400078ec0ff */
[----:B------:R-:W-:Y:S02]  /*1980*/  SHF.R.S32.HI R58, RZ, 0x1f, R55 ;  /* 0x0000001fff3a7819 */ /* 0x000fe40000011437 */
[----:B------:R-:W-:Y:S01]  /*1990*/  LOP3.LUT R60, R60, 0xffffff00, RZ, 0xc0, !PT ;  /* 0xffffff003c3c7812 */ /* 0x000fe200078ec0ff */
[----:B------:R-:W-:Y:S01]  /*19a0*/  IMAD.IADD R62, R3, 0x1, -R54 ;  /* 0x00000001033e7824 */ /* 0x000fe200078e0a36 */
[----:B------:R-:W-:Y:S02]  /*19b0*/  LEA.HI R2, R2, R57, RZ, 0x5 ;  /* 0x0000003902027211 */ /* 0x000fe400078f28ff */
[----:B------:R-:W-:Y:S01]  /*19c0*/  LEA.HI R58, R58, R55, RZ, 0x5 ;  /* 0x000000373a3a7211 */ /* 0x000fe200078f28ff */
[----:B------:R-:W-:Y:S01]  /*19d0*/  IMAD.IADD R64, R59, 0x1, -R60 ;  /* 0x000000013b407824 */ /* 0x000fe200078e0a3c */
[----:B------:R-:W-:Y:S01]  /*19e0*/  SHF.R.S32.HI R3, RZ, 0x5, R2 ;  /* 0x00000005ff037819 */ /* 0x000fe20000011402 */
[C---:B------:R-:W-:Y:S01]  /*19f0*/  IMAD.IADD R67, R104.reuse, 0x1, R62 ;  /* 0x0000000168437824 */ /* 0x040fe200078e023e */
[----:B------:R-:W-:Y:S01]  /*1a00*/  SHF.R.S32.HI R63, RZ, 0x5, R52 ;  /* 0x00000005ff3f7819 */ /* 0x000fe20000011434 */
[----:B------:R-:W-:Y:S01]  /*1a10*/  IMAD.IADD R2, R104, 0x1, R64 ;  /* 0x0000000168027824 */ /* 0x000fe200078e0240 */
[----:B------:R-:W-:Y:S01]  /*1a20*/  SHF.R.S32.HI R65, RZ, 0x5, R58 ;  /* 0x00000005ff417819 */ /* 0x000fe2000001143a */
[C---:B------:R-:W-:Y:S01]  /*1a30*/  IMAD R52, R0.reuse, 0x20, R3 ;  /* 0x0000002000347824 */ /* 0x040fe200078e0203 */
[----:B------:R-:W-:Y:S01]  /*1a40*/  IADD3 R55, R57, 0x60, RZ ;  /* 0x0000006039377810 */ /* 0x000fe20007ffe0ff */
[----:B------:R-:W-:Y:S01]  /*1a50*/  IMAD R60, R0, 0x20, R63 ;  /* 0x00000020003c7824 */ /* 0x000fe200078e023f */
[----:B------:R-:W-:Y:S01]  /*1a60*/  ISETP.GE.AND P1, PT, R66, c[0x0][0x17c], PT ;  /* 0x00005f0042007a0c */ /* 0x000fe20003f26270 */
[----:B------:R-:W-:Y:S01]  /*1a70*/  IMAD R68, R0, 0x20, R65 ;  /* 0x0000002000447824 */ /* 0x000fe200078e0241 */
[----:B------:R-:W-:Y:S01]  /*1a80*/  ISETP.GE.AND P0, PT, R67, c[0x0][0x17c], PT ;  /* 0x00005f0043007a0c */ /* 0x000fe20003f06270 */
[----:B------:R-:W-:Y:S01]  /*1a90*/  IMAD.SHL.U32 R61, R55, 0x8, RZ ;  /* 0x00000008373d7824 */ /* 0x000fe200078e00ff */
[----:B------:R-:W-:-:S02]  /*1aa0*/  ISETP.GE.AND P2, PT, R2, c[0x0][0x17c], PT ;  /* 0x00005f0002007a0c */ /* 0x000fc40003f46270 */
[----:B------:R-:W-:Y:S02]  /*1ab0*/  ISETP.GE.OR P1, PT, R52, c[0x0][0x180], P1 ;  /* 0x0000600034007a0c */ /* 0x000fe40000f26670 */
[----:B------:R-:W-:Y:S02]  /*1ac0*/  ISETP.GE.OR P0, PT, R60, c[0x0][0x180], P0 ;  /* 0x000060003c007a0c */ /* 0x000fe40000706670 */
[----:B------:R-:W-:Y:S02]  /*1ad0*/  ISETP.GE.OR P2, PT, R68, c[0x0][0x180], P2 ;  /* 0x0000600044007a0c */ /* 0x000fe40001746670 */
[----:B------:R-:W-:Y:S02]  /*1ae0*/  SHF.R.S32.HI R54, RZ, 0x1f, R61 ;  /* 0x0000001fff367819 */ /* 0x000fe4000001143d */
[----:B------:R-:W-:Y:S02]  /*1af0*/  SHF.R.S32.HI R58, RZ, 0x1f, R55 ;  /* 0x0000001fff3a7819 */ /* 0x000fe40000011437 */
[----:B------:R-:W-:-:S02]  /*1b00*/  LEA.HI R54, R54, R61, RZ, 0x8 ;  /* 0x0000003d36367211 */ /* 0x000fc400078f40ff */
[----:B------:R-:W-:Y:S01]  /*1b10*/  LEA.HI R58, R58, R55, RZ, 0x5 ;  /* 0x000000373a3a7211 */ /* 0x000fe200078f28ff */
[----:B------:R-:W-:Y:S01]  /*1b20*/  @!P1 IMAD R53, R3, 0x100, R53 ;  /* 0x0000010003359824 */ /* 0x000fe200078e0235 */
[----:B------:R-:W-:Y:S01]  /*1b30*/  LOP3.LUT R54, R54, 0xffffff00, RZ, 0xc0, !PT ;  /* 0xffffff0036367812 */ /* 0x000fe200078ec0ff */
[----:B------:R-:W-:Y:S01]  /*1b40*/  @!P1 IMAD R3, R52, c[0x0][0x17c], RZ ;  /* 0x00005f0034039a24 */ /* 0x000fe200078e02ff */
[----:B------:R-:W-:Y:S01]  /*1b50*/  SHF.R.S32.HI R58, RZ, 0x5, R58 ;  /* 0x00000005ff3a7819 */ /* 0x000fe2000001143a */
[----:B------:R-:W-:Y:S01]  /*1b60*/  @!P0 IMAD R52, R60, c[0x0][0x17c], RZ ;  /* 0x00005f003c348a24 */ /* 0x000fe200078e02ff */
[----:B------:R-:W-:Y:S01]  /*1b70*/  @!P2 SHF.R.S32.HI R60, RZ, 0x1f, R2 ;  /* 0x0000001fff3ca819 */ /* 0x000fe20000011402 */
[----:B------:R-:W-:Y:S02]  /*1b80*/  @!P2 IMAD R55, R68, c[0x0][0x17c], RZ ;  /* 0x00005f004437aa24 */ /* 0x000fe400078e02ff */
[----:B------:R-:W-:Y:S01]  /*1b90*/  IMAD.IADD R59, R61, 0x1, -R54 ;  /* 0x000000013d3b7824 */ /* 0x000fe200078e0a36 */
[----:B------:R-:W-:Y:S01]  /*1ba0*/  @!P1 SHF.R.S32.HI R54, RZ, 0x1f, R66 ;  /* 0x0000001fff369819 */ /* 0x000fe20000011442 */
[----:B------:R-:W-:Y:S01]  /*1bb0*/  @!P0 IMAD R61, R63, 0x100, R62 ;  /* 0x000001003f3d8824 */ /* 0x000fe200078e023e */
[----:B------:R-:W-:Y:S01]  /*1bc0*/  @!P1 IADD3 R66, P3, R66, R3, RZ ;  /* 0x0000000342429210 */ /* 0x000fe20007f7e0ff */
[----:B------:R-:W-:Y:S01]  /*1bd0*/  @!P2 IMAD R63, R65, 0x100, R64 ;  /* 0x00000100413fa824 */ /* 0x000fe200078e0240 */
[----:B------:R-:W-:Y:S01]  /*1be0*/  @!P0 SHF.R.S32.HI R65, RZ, 0x1f, R67 ;  /* 0x0000001fff418819 */ /* 0x000fe20000011443 */
[--C-:B------:R-:W-:Y:S01]  /*1bf0*/  @!P0 IMAD R61, R61, 0x2, R56.reuse ;  /* 0x000000023d3d8824 */ /* 0x100fe200078e0238 */
[----:B------:R-:W-:Y:S01]  /*1c00*/  @!P0 IADD3 R64, P4, R67, R52, RZ ;  /* 0x0000003443408210 */ /* 0x000fe20007f9e0ff */
[----:B------:R-:W-:Y:S01]  /*1c10*/  @!P2 IMAD R63, R63, 0x2, R56 ;  /* 0x000000023f3fa824 */ /* 0x000fe200078e0238 */
[----:B------:R-:W-:-:S02]  /*1c20*/  @!P2 IADD3 R62, P5, R2, R55, RZ ;  /* 0x00000037023ea210 */ /* 0x000fc40007fbe0ff */
[----:B------:R-:W-:Y:S02]  /*1c30*/  @!P1 LEA.HI.X.SX32 R3, R3, R54, 0x1, P3 ;  /* 0x0000003603039211 */ /* 0x000fe400018f0eff */
[----:B------:R-:W-:Y:S01]  /*1c40*/  @!P0 LEA.HI.X.SX32 R67, R52, R65, 0x1, P4 ;  /* 0x0000004134438211 */ /* 0x000fe200020f0eff */
[----:B------:R-:W-:Y:S01]  /*1c50*/  @!P1 IMAD R65, R53, 0x2, R56 ;  /* 0x0000000235419824 */ /* 0x000fe200078e0238 */
[----:B------:R-:W-:Y:S02]  /*1c60*/  @!P1 LEA R2, P3, R66, c[0x0][0x168], 0x1 ;  /* 0x00005a0042029a11 */ /* 0x000fe400078608ff */
[----:B------:R-:W-:Y:S01]  /*1c70*/  @!P2 LEA.HI.X.SX32 R55, R55, R60, 0x1, P5 ;  /* 0x0000003c3737a211 */ /* 0x000fe200028f0eff */
[----:B------:R-:W-:Y:S01]  /*1c80*/  IMAD R60, R0, 0x20, R58 ;  /* 0x00000020003c7824 */ /* 0x000fe200078e023a */
[----:B------:R-:W-:Y:S02]  /*1c90*/  @!P0 LEA R52, P4, R64, c[0x0][0x168], 0x1 ;  /* 0x00005a0040348a11 */ /* 0x000fe400078808ff */
[----:B------:R-:W-:-:S02]  /*1ca0*/  @!P2 LEA R54, P5, R62, c[0x0][0x168], 0x1 ;  /* 0x00005a003e36aa11 */ /* 0x000fc400078a08ff */
[----:B------:R-:W-:Y:S02]  /*1cb0*/  @!P1 LEA.HI.X R3, R66, c[0x0][0x16c], R3, 0x1, P3 ;  /* 0x00005b0042039a11 */ /* 0x000fe400018f0c03 */
[----:B------:R-:W-:Y:S01]  /*1cc0*/  @!P0 LEA.HI.X R53, R64, c[0x0][0x16c], R67, 0x1, P4 ;  /* 0x00005b0040358a11 */ /* 0x000fe200020f0c43 */
[----:B------:R-:W-:Y:S01]  /*1cd0*/  IMAD.IADD R67, R104, 0x1, R59 ;  /* 0x0000000168437824 */ /* 0x000fe200078e023b */
[----:B------:R-:W-:Y:S01]  /*1ce0*/  @!P2 LEA.HI.X R55, R62, c[0x0][0x16c], R55, 0x1, P5 ;  /* 0x00005b003e37aa11 */ /* 0x000fe200028f0c37 */
[----:B------:R-:W-:Y:S01]  /*1cf0*/  @!PT LDS RZ, [RZ] ;  /* 0x00000000fffff984 */ /* 0x000fe20000000800 */
[----:B------:R-:W-:Y:S01]  /*1d00*/  @!PT LDS RZ, [RZ] ;  /* 0x00000000fffff984 */ /* 0x000fe20000000800 */
[----:B------:R-:W-:Y:S01]  /*1d10*/  @!PT LDS RZ, [RZ] ;  /* 0x00000000fffff984 */ /* 0x000fe20000000800 */
[----:B------:R1:W-:Y:S03]  /*1d20*/  @!P1 LDGSTS.E.128 [R65+0x4080], [R2.64] ;  /* 0x0408000002419fae */ /* 0x0003e6000b921c46 */
[----:B------:R-:W-:Y:S01]  /*1d30*/  ISETP.GE.AND P1, PT, R67, c[0x0][0x17c], PT ;  /* 0x00005f0043007a0c */ /* 0x000fe20003f26270 */
[----:B------:R1:W-:Y:S01]  /*1d40*/  @!P0 LDGSTS.E.128 [R61+0x4080], [R52.64] ;  /* 0x04080000343d8fae */ /* 0x0003e2000b921c46 */
[----:B------:R-:W-:-:S02]  /*1d50*/  ISETP.GE.AND P0, PT, R57, 0x380, PT ;  /* 0x000003803900780c */ /* 0x000fc40003f06270 */
        /* <DEDUP_REMOVED lines=13> */
.L_x_23:
[----:B-1----:R-:W-:Y:S05]  /*1e30*/  BSYNC B1 ;  /* 0x0000000000017941 */ /* 0x002fea0003800000 */
.L_x_22:
[----:B------:R-:W-:Y:S05]  /*1e40*/  @!P0 BRA `(.L_x_24) ;  /* 0xfffffa0000008947 */ /* 0x000fea000383ffff */
.L_x_15:
[----:B------:R-:W-:Y:S05]  /*1e50*/  BSYNC B2 ;  /* 0x0000000000027941 */ /* 0x000fea0003800000 */
.L_x_14:
[----:B------:R-:W0:Y:S01]  /*1e60*/  LDGDEPBAR ;  /* 0x00000000000079af */ /* 0x000e220000000000 */
[----:B------:R-:W-:-:S04]  /*1e70*/  DEPBAR.LE SB0, 0x0 ;  /* 0x000080000000791a */ /* 0x000fc80000000000 */
.L_x_2:
[----:B------:R-:W-:Y:S05]  /*1e80*/  BSYNC B0 ;  /* 0x0000000000007941 */ /* 0x000fea0003800000 */
.L_x_1:
[----:B------:R-:W-:Y:S01]  /*1e90*/  BAR.SYNC.DEFER_BLOCKING 0x0 ;  /* 0x0000000000007b1d */ /* 0x000fe20000010000 */
[----:B------:R-:W-:-:S13]  /*1ea0*/  ISETP.GE.AND P0, PT, R125, 0x20, PT ;  /* 0x000000207d00780c */ /* 0x000fda0003f06270 */
[----:B------:R-:W-:Y:S05]  /*1eb0*/  @!P0 BRA `(.L_x_25) ;  /* 0x00000b6000008947 */ /* 0x000fea0003800000 */
[----:B------:R-:W1:Y:S01]  /*1ec0*/  S2R R52, SR_LANEID ;  /* 0x0000000000347919 */ /* 0x000e620000000000 */
[----:B------:R-:W-:Y:S01]  /*1ed0*/  IMAD.SHL.U32 R53, R0, 0x2000, RZ ;  /* 0x0000200000357824 */ /* 0x000fe200078e00ff */
[----:B------:R-:W-:Y:S04]  /*1ee0*/  WARPSYNC 0xffffffff ;  /* 0xffffffff00007948 */ /* 0x000fe80003800000 */
[----:B------:R-:W-:-:S05]  /*1ef0*/  LOP3.LUT R55, R53, 0x2000, RZ, 0xc0, !PT ;  /* 0x0000200035377812 */ /* 0x000fca00078ec0ff */
[----:B------:R-:W-:Y:S01]  /*1f00*/  IMAD R106, R110, 0x400, R55 ;  /* 0x000004006e6a7824 */ /* 0x000fe200078e0237 */
[----:B-1----:R-:W-:Y:S02]  /*1f10*/  SHF.R.U32.HI R2, RZ, 0x3, R52 ;  /* 0x00000003ff027819 */ /* 0x002fe40000011634 */
[----:B------:R-:W-:-:S03]  /*1f20*/  LOP3.LUT R3, R52, 0x7, RZ, 0xc0, !PT ;  /* 0x0000000734037812 */ /* 0x000fc600078ec0ff */
[----:B------:R-:W-:Y:S01]  /*1f30*/  IMAD.SHL.U32 R54, R2, 0x8, RZ ;  /* 0x0000000802367824 */ /* 0x000fe200078e00ff */
[----:B------:R-:W-:Y:S02]  /*1f40*/  SHF.R.U32.HI R2, RZ, 0x4, R52 ;  /* 0x00000004ff027819 */ /* 0x000fe40000011634 */
[----:B------:R-:W-:Y:S02]  /*1f50*/  IADD3 R52, R106, -0x380, RZ ;  /* 0xfffffc806a347810 */ /* 0x000fe40007ffe0ff */
[----:B------:R-:W-:Y:S01]  /*1f60*/  LOP3.LUT R53, R54, 0x8, R3, 0xe2, !PT ;  /* 0x0000000836357812 */ /* 0x000fe200078ee203 */
[----:B------:R-:W-:Y:S01]  /*1f70*/  IMAD.SHL.U32 R3, R0, 0x4000, RZ ;  /* 0x0000400000037824 */ /* 0x000fe200078e00ff */
[----:B------:R-:W-:Y:S01]  /*1f80*/  IADD3 R106, R106, -0x360, RZ ;  /* 0xfffffca06a6a7810 */ /* 0x000fe20007ffe0ff */
[----:B------:R-:W-:-:S03]  /*1f90*/  IMAD.SHL.U32 R2, R2, 0x8, RZ ;  /* 0x0000000802027824 */ /* 0x000fc600078e00ff */
[----:B------:R-:W-:Y:S01]  /*1fa0*/  LOP3.LUT R3, R3, 0x4000, RZ, 0xc0, !PT ;  /* 0x0000400003037812 */ /* 0x000fe200078ec0ff */
[C-C-:B------:R-:W-:Y:S02]  /*1fb0*/  IMAD R105, R53.reuse, 0x20, R2.reuse ;  /* 0x0000002035697824 */ /* 0x140fe400078e0202 */
[----:B------:R-:W-:Y:S01]  /*1fc0*/  IMAD R2, R53, 0x100, R2 ;  /* 0x0000010035027824 */ /* 0x000fe200078e0202 */
[----:B------:R-:W-:Y:S01]  /*1fd0*/  IADD3 R53, R3, 0x4080, RZ ;  /* 0x0000408003357810 */ /* 0x000fe20007ffe0ff */
[C---:B------:R-:W-:Y:S02]  /*1fe0*/  IMAD.U32 R52, R105.reuse, 0x2, R52 ;  /* 0x0000000269347824 */ /* 0x040fe400078e0034 */
[----:B------:R-:W-:Y:S02]  /*1ff0*/  IMAD.U32 R106, R105, 0x2, R106 ;  /* 0x00000002696a7824 */ /* 0x000fe400078e006a */
[C---:B------:R-:W-:Y:S02]  /*2000*/  IMAD.U32 R56, R2.reuse, 0x2, R53 ;  /* 0x0000000202387824 */ /* 0x040fe400078e0035 */
[----:B------:R-:W-:Y:S04]  /*2010*/  LDSM.16.M88.4 R52, [R52] ;  /* 0x000000003434783b */ /* 0x000fe80000000200 */
[----:B------:R-:W1:Y:S02]  /*2020*/  LDSM.16.MT88.4 R56, [R56] ;  /* 0x000000003838783b */ /* 0x000e640000004200 */
[C---:B-1----:R-:W-:Y:S07]  /*2030*/  HMMA.16816.F16 R94, R52.reuse, R58, R20 ;  /* 0x0000003a345e723c */ /* 0x042fee0000000814 */
[C---:B------:R-:W-:Y:S01]  /*2040*/  IADD3 R21, R3.reuse, 0x40c0, RZ ;  /* 0x000040c003157810 */ /* 0x040fe20007ffe0ff */
[----:B------:R-:W-:Y:S04]  /*2050*/  HMMA.16816.F16 R100, R52, R56, R22 ;  /* 0x000000383464723c */ /* 0x000fe80000000816 */
[----:B------:R-:W-:Y:S01]  /*2060*/  IMAD.U32 R60, R2, 0x2, R21 ;  /* 0x00000002023c7824 */ /* 0x000fe200078e0015 */
[----:B------:R-:W-:-:S02]  /*2070*/  IADD3 R21, R3, 0x4120, RZ ;  /* 0x0000412003157810 */ /* 0x000fc40007ffe0ff */
[C---:B------:R-:W-:Y:S02]  /*2080*/  IADD3 R23, R3.reuse, 0x40a0, RZ ;  /* 0x000040a003177810 */ /* 0x040fe40007ffe0ff */
[C---:B------:R-:W-:Y:S01]  /*2090*/  IADD3 R57, R3.reuse, 0x40e0, RZ ;  /* 0x000040e003397810 */ /* 0x040fe20007ffe0ff */
[C---:B------:R-:W-:Y:S01]  /*20a0*/  IMAD.U32 R64, R2.reuse, 0x2, R21 ;  /* 0x0000000202407824 */ /* 0x040fe200078e0015 */
[----:B------:R-:W1:Y:S01]  /*20b0*/  LDSM.16.MT88.4 R60, [R60] ;  /* 0x000000003c3c783b */ /* 0x000e620000004200 */
[C---:B------:R-:W-:Y:S01]  /*20c0*/  IMAD.U32 R68, R2.reuse, 0x2, R23 ;  /* 0x0000000202447824 */ /* 0x040fe200078e0017 */
[----:B------:R-:W-:Y:S01]  /*20d0*/  IADD3 R23, R3, 0x4100, RZ ;  /* 0x0000410003177810 */ /* 0x000fe20007ffe0ff */
[C---:B------:R-:W-:Y:S02]  /*20e0*/  IMAD.U32 R20, R2.reuse, 0x2, R57 ;  /* 0x0000000202147824 */ /* 0x040fe400078e0039 */
[----:B------:R-:W2:Y:S02]  /*20f0*/  LDSM.16.MT88.4 R64, [R64] ;  /* 0x000000004040783b */ /* 0x000ea40000004200 */
[----:B------:R-:W-:-:S02]  /*2100*/  IMAD.U32 R56, R2, 0x2, R23 ;  /* 0x0000000202387824 */ /* 0x000fc400078e0017 */
[----:B------:R-:W3:Y:S04]  /*2110*/  LDSM.16.MT88.4 R68, [R68] ;  /* 0x000000004444783b */ /* 0x000ee80000004200 */
[----:B------:R-:W4:Y:S04]  /*2120*/  LDSM.16.MT88.4 R56, [R56] ;  /* 0x000000003838783b */ /* 0x000f280000004200 */
[----:B------:R-:W5:Y:S01]  /*2130*/  LDSM.16.MT88.4 R20, [R20] ;  /* 0x000000001414783b */ /* 0x000f620000004200 */
[C---:B-1----:R-:W-:Y:S08]  /*2140*/  HMMA.16816.F16 R18, R52.reuse, R60, R18 ;  /* 0x0000003c3412723c */ /* 0x042ff00000000812 */
[C---:B--2---:R-:W-:Y:S07]  /*2150*/  HMMA.16816.F16 R92, R52.reuse, R66, R4 ;  /* 0x00000042345c723c */ /* 0x044fee0000000804 */
[C---:B------:R-:W-:Y:S01]  /*2160*/  IADD3 R5, R3.reuse, 0x4160, RZ ;  /* 0x0000416003057810 */ /* 0x040fe20007ffe0ff */
[C---:B------:R-:W-:Y:S07]  /*2170*/  HMMA.16816.F16 R98, R52.reuse, R64, R6 ;  /* 0x000000403462723c */ /* 0x040fee0000000806 */
[C---:B------:R-:W-:Y:S01]  /*2180*/  IADD3 R7, R3.reuse, 0x4140, RZ ;  /* 0x0000414003077810 */ /* 0x040fe20007ffe0ff */
[C---:B------:R-:W-:Y:S01]  /*2190*/  IMAD.U32 R64, R2.reuse, 0x2, R5 ;  /* 0x0000000202407824 */ /* 0x040fe200078e0005 */
[C---:B------:R-:W-:Y:S01]  /*21a0*/  IADD3 R5, R3.reuse, 0x41c0, RZ ;  /* 0x000041c003057810 */ /* 0x040fe20007ffe0ff */
[C---:B---3--:R-:W-:Y:S02]  /*21b0*/  HMMA.16816.F16 R84, R52.reuse, R70, R84 ;  /* 0x000000463454723c */ /* 0x048fe40000000854 */
[C---:B------:R-:W-:Y:S01]  /*21c0*/  IMAD.U32 R76, R2.reuse, 0x2, R7 ;  /* 0x00000002024c7824 */ /* 0x040fe200078e0007 */
[C---:B------:R-:W-:Y:S01]  /*21d0*/  IADD3 R7, R3.reuse, 0x41a0, RZ ;  /* 0x000041a003077810 */ /* 0x040fe20007ffe0ff */
[C---:B------:R-:W-:Y:S01]  /*21e0*/  IMAD.U32 R4, R2.reuse, 0x2, R5 ;  /* 0x0000000202047824 */ /* 0x040fe200078e0005 */
[----:B------:R-:W1:Y:S03]  /*21f0*/  LDSM.16.MT88.4 R64, [R64] ;  /* 0x000000004040783b */ /* 0x000e660000004200 */
[C---:B----4-:R-:W-:Y:S07]  /*2200*/  HMMA.16816.F16 R70, R52.reuse, R56, R12 ;  /* 0x000000383446723c */ /* 0x050fee000000080c */
[----:B------:R-:W-:Y:S01]  /*2210*/  IMAD.U32 R12, R2, 0x2, R7 ;  /* 0x00000002020c7824 */ /* 0x000fe200078e0007 */
[----:B------:R-:W-:Y:S01]  /*2220*/  HMMA.16816.F16 R8, R52, R58, R8 ;  /* 0x0000003a3408723c */ /* 0x000fe20000000808 */
[----:B------:R-:W2:Y:S01]  /*2230*/  LDSM.16.MT88.4 R4, [R4] ;  /* 0x000000000404783b */ /* 0x000ea20000004200 */
[----:B------:R-:W-:-:S03]  /*2240*/  IADD3 R13, R3, 0x4180, RZ ;  /* 0x00004180030d7810 */ /* 0x000fc60007ffe0ff */
[----:B------:R-:W3:Y:S03]  /*2250*/  LDSM.16.MT88.4 R56, [R76] ;  /* 0x000000004c38783b */ /* 0x000ee60000004200 */
[C---:B------:R-:W-:Y:S08]  /*2260*/  HMMA.16816.F16 R78, R52.reuse, R68, R78 ;  /* 0x00000044344e723c */ /* 0x040ff0000000084e */
[C---:B-----5:R-:W-:Y:S07]  /*2270*/  HMMA.16816.F16 R16, R52.reuse, R20, R16 ;  /* 0x000000143410723c */ /* 0x060fee0000000810 */
[C---:B------:R-:W-:Y:S01]  /*2280*/  IMAD.U32 R20, R2.reuse, 0x2, R13 ;  /* 0x0000000202147824 */ /* 0x040fe200078e000d */
[C---:B------:R-:W-:Y:S01]  /*2290*/  HMMA.16816.F16 R68, R52.reuse, R22, R14 ;  /* 0x000000163444723c */ /* 0x040fe2000000080e */
[----:B------:R-:W4:Y:S04]  /*22a0*/  LDSM.16.MT88.4 R12, [R12] ;  /* 0x000000000c0c783b */ /* 0x000f280000004200 */
[----:B------:R-:W5:Y:S03]  /*22b0*/  LDSM.16.MT88.4 R20, [R20] ;  /* 0x000000001414783b */ /* 0x000f660000004200 */
[C---:B-1----:R-:W-:Y:S08]  /*22c0*/  HMMA.16816.F16 R60, R52.reuse, R66, R72 ;  /* 0x00000042343c723c */ /* 0x042ff00000000848 */
[C---:B------:R-:W-:Y:S08]  /*22d0*/  HMMA.16816.F16 R62, R52.reuse, R62, R80 ;  /* 0x0000003e343e723c */ /* 0x040ff00000000850 */
[C---:B--2---:R-:W-:Y:S07]  /*22e0*/  HMMA.16816.F16 R40, R52.reuse, R4, R40 ;  /* 0x000000043428723c */ /* 0x044fee0000000828 */
[C---:B------:R-:W-:Y:S01]  /*22f0*/  IADD3 R5, R3.reuse, 0x41e0, RZ ;  /* 0x000041e003057810 */ /* 0x040fe20007ffe0ff */
[C---:B---3--:R-:W-:Y:S08]  /*2300*/  HMMA.16816.F16 R86, R52.reuse, R56, R86 ;  /* 0x000000383456723c */ /* 0x048ff00000000856 */
[C---:B------:R-:W-:Y:S07]  /*2310*/  HMMA.16816.F16 R102, R52.reuse, R6, R44 ;  /* 0x000000063466723c */ /* 0x040fee000000082c */
[C---:B------:R-:W-:Y:S01]  /*2320*/  IADD3 R7, R3.reuse, 0x4200, RZ ;  /* 0x0000420003077810 */ /* 0x040fe20007ffe0ff */
[----:B------:R-:W-:Y:S04]  /*2330*/  HMMA.16816.F16 R56, R52, R58, R82 ;  /* 0x0000003a3438723c */ /* 0x000fe80000000852 */
[----:B------:R-:W-:Y:S01]  /*2340*/  IMAD.U32 R72, R2, 0x2, R7 ;  /* 0x0000000202487824 */ /* 0x000fe200078e0007 */
[----:B------:R-:W-:-:S03]  /*2350*/  IADD3 R7, R3, 0x4260, RZ ;  /* 0x0000426003077810 */ /* 0x000fc60007ffe0ff */
[C---:B------:R-:W-:Y:S02]  /*2360*/  HMMA.16816.F16 R58, R52.reuse, R64, R74 ;  /* 0x00000040343a723c */ /* 0x040fe4000000084a */
[C---:B------:R-:W-:Y:S01]  /*2370*/  IMAD.U32 R7, R2.reuse, 0x2, R7 ;  /* 0x0000000202077824 */ /* 0x040fe200078e0007 */
[----:B------:R-:W1:Y:S04]  /*2380*/  LDSM.16.MT88.4 R72, [R72] ;  /* 0x000000004848783b */ /* 0x000e680000004200 */
[C---:B------:R-:W-:Y:S01]  /*2390*/  IMAD.U32 R64, R2.reuse, 0x2, R5 ;  /* 0x0000000202407824 */ /* 0x040fe200078e0005 */
[C---:B------:R-:W-:Y:S01]  /*23a0*/  IADD3 R5, R3.reuse, 0x4240, RZ ;  /* 0x0000424003057810 */ /* 0x040fe20007ffe0ff */
[C---:B----4-:R-:W-:Y:S04]  /*23b0*/  HMMA.16816.F16 R38, R52.reuse, R12, R38 ;  /* 0x0000000c3426723c */ /* 0x050fe80000000826 */
[----:B------:R-:W-:Y:S03]  /*23c0*/  LDSM.16.MT88.4 R64, [R64] ;  /* 0x000000004040783b */ /* 0x000fe60000004200 */
[C---:B------:R-:W-:Y:S01]  /*23d0*/  IADD3 R13, R3.reuse, 0x4220, RZ ;  /* 0x00004220030d7810 */ /* 0x040fe20007ffe0ff */
[C---:B------:R-:W-:Y:S01]  /*23e0*/  IMAD.U32 R12, R2.reuse, 0x2, R5 ;  /* 0x00000002020c7824 */ /* 0x040fe200078e0005 */
[C---:B-----5:R-:W-:Y:S01]  /*23f0*/  HMMA.16816.F16 R34, R52.reuse, R20, R34 ;  /* 0x000000143422723c */ /* 0x060fe20000000822 */
[----:B------:R-:W2:Y:S06]  /*2400*/  LDSM.16.MT88.4 R4, [R7] ;  /* 0x000000000704783b */ /* 0x000eac0000004200 */
[C---:B------:R-:W-:Y:S01]  /*2410*/  IMAD.U32 R20, R2.reuse, 0x2, R13 ;  /* 0x0000000202147824 */ /* 0x040fe200078e000d */
[C---:B------:R-:W-:Y:S01]  /*2420*/  HMMA.16816.F16 R42, R52.reuse, R14, R42 ;  /* 0x0000000e342a723c */ /* 0x040fe2000000082a */
[----:B------:R-:W3:Y:S07]  /*2430*/  LDSM.16.MT88.4 R12, [R12] ;  /* 0x000000000c0c783b */ /* 0x000eee0000004200 */
[C---:B------:R-:W-:Y:S01]  /*2440*/  HMMA.16816.F16 R36, R52.reuse, R22, R36 ;  /* 0x000000163424723c */ /* 0x040fe20000000824 */
[----:B------:R-:W4:Y:S07]  /*2450*/  LDSM.16.MT88.4 R20, [R20] ;  /* 0x000000001414783b */ /* 0x000f2e0000004200 */
[C---:B-1----:R-:W-:Y:S08]  /*2460*/  HMMA.16816.F16 R90, R52.reuse, R72, R48 ;  /* 0x00000048345a723c */ /* 0x042ff00000000830 */
[C---:B------:R-:W-:Y:S08]  /*2470*/  HMMA.16816.F16 R76, R52.reuse, R74, R50 ;  /* 0x0000004a344c723c */ /* 0x040ff00000000832 */
[C---:B--2---:R-:W-:Y:S07]  /*2480*/  HMMA.16816.F16 R10, R52.reuse, R4, R10 ;  /* 0x00000004340a723c */ /* 0x044fee000000080a */
[C---:B------:R-:W-:Y:S01]  /*2490*/  IADD3 R5, R3.reuse, 0x6080, RZ ;  /* 0x0000608003057810 */ /* 0x040fe20007ffe0ff */
[C---:B---3--:R-:W-:Y:S07]  /*24a0*/  HMMA.16816.F16 R26, R52.reuse, R12, R26 ;  /* 0x0000000c341a723c */ /* 0x048fee000000081a */
[----:B------:R-:W-:Y:S01]  /*24b0*/  IADD3 R13, R3, 0x60c0, RZ ;  /* 0x000060c0030d7810 */ /* 0x000fe20007ffe0ff */
[----:B------:R-:W-:Y:S04]  /*24c0*/  HMMA.16816.F16 R96, R52, R64, R46 ;  /* 0x000000403460723c */ /* 0x000fe8000000082e */
[----:B------:R-:W-:-:S03]  /*24d0*/  IMAD.U32 R44, R2, 0x2, R13 ;  /* 0x00000002022c7824 */ /* 0x000fc600078e000d */
[C---:B------:R-:W-:Y:S01]  /*24e0*/  IMAD.U32 R64, R2.reuse, 0x2, R5 ;  /* 0x0000000202407824 */ /* 0x040fe200078e0005 */
[C---:B------:R-:W-:Y:S01]  /*24f0*/  HMMA.16816.F16 R28, R52.reuse, R14, R28 ;  /* 0x0000000e341c723c */ /* 0x040fe2000000081c */
[C---:B------:R-:W-:Y:S01]  /*2500*/  IADD3 R5, R3.reuse, 0x6100, RZ ;  /* 0x0000610003057810 */ /* 0x040fe20007ffe0ff */
[----:B------:R-:W-:Y:S04]  /*2510*/  LDSM.16.MT88.4 R44, [R44] ;  /* 0x000000002c2c783b */ /* 0x000fe80000004200 */
[C---:B------:R-:W-:Y:S01]  /*2520*/  IMAD.U32 R5, R2.reuse, 0x2, R5 ;  /* 0x0000000202057824 */ /* 0x040fe200078e0005 */
[----:B------:R-:W-:Y:S01]  /*2530*/  IADD3 R15, R3, 0x60e0, RZ ;  /* 0x000060e0030f7810 */ /* 0x000fe20007ffe0ff */
[----:B------:R-:W-:Y:S01]  /*2540*/  HMMA.16816.F16 R88, R52, R66, R88 ;  /* 0x000000423458723c */ /* 0x000fe20000000858 */
[----:B------:R-:W-:Y:S03]  /*2550*/  LDSM.16.MT88.4 R64, [R64] ;  /* 0x000000004040783b */ /* 0x000fe60000004200 */
[----:B------:R-:W-:-:S04]  /*2560*/  IMAD.U32 R12, R2, 0x2, R15 ;  /* 0x00000002020c7824 */ /* 0x000fc800078e000f */
[C---:B----4-:R-:W-:Y:S02]  /*2570*/  HMMA.16816.F16 R24, R52.reuse, R20, R24 ;  /* 0x000000143418723c */ /* 0x050fe40000000818 */
[----:B------:R-:W-:Y:S06]  /*2580*/  LDSM.16.MT88.4 R12, [R12] ;  /* 0x000000000c0c783b */ /* 0x000fec0000004200 */
[C---:B------:R-:W-:Y:S08]  /*2590*/  HMMA.16816.F16 R30, R52.reuse, R22, R30 ;  /* 0x00000016341e723c */ /* 0x040ff0000000081e */
[----:B------:R-:W-:Y:S01]  /*25a0*/  HMMA.16816.F16 R32, R52, R6, R32 ;  /* 0x000000063420723c */ /* 0x000fe20000000820 */
[----:B------:R-:W1:Y:S06]  /*25b0*/  LDSM.16.M88.4 R52, [R106] ;  /* 0x000000006a34783b */ /* 0x000e6c0000000200 */
[----:B------:R-:W-:-:S05]  /*25c0*/  IADD3 R7, R3, 0x60a0, RZ ;  /* 0x000060a003077810 */ /* 0x000fca0007ffe0ff */
[C---:B------:R-:W-:Y:S02]  /*25d0*/  IMAD.U32 R48, R2.reuse, 0x2, R7 ;  /* 0x0000000202307824 */ /* 0x040fe400078e0007 */
[----:B------:R-:W2:Y:S04]  /*25e0*/  LDSM.16.MT88.4 R4, [R5] ;  /* 0x000000000504783b */ /* 0x000ea80000004200 */
[----:B------:R-:W3:Y:S01]  /*25f0*/  LDSM.16.MT88.4 R48, [R48] ;  /* 0x000000003030783b */ /* 0x000ee20000004200 */
[C---:B-1----:R-:W-:Y:S07]  /*2600*/  HMMA.16816.F16 R18, R52.reuse, R44, R18 ;  /* 0x0000002c3412723c */ /* 0x042fee0000000812 */
[C---:B------:R-:W-:Y:S01]  /*2610*/  IADD3 R45, R3.reuse, 0x6120, RZ ;  /* 0x00006120032d7810 */ /* 0x040fe20007ffe0ff */
[----:B------:R-:W-:Y:S04]  /*2620*/  HMMA.16816.F16 R16, R52, R12, R16 ;  /* 0x0000000c3410723c */ /* 0x000fe80000000810 */
[----:B------:R-:W-:Y:S01]  /*2630*/  IMAD.U32 R72, R2, 0x2, R45 ;  /* 0x0000000202487824 */ /* 0x000fe200078e002d */
[----:B------:R-:W-:-:S03]  /*2640*/  IADD3 R45, R3, 0x6180, RZ ;  /* 0x00006180032d7810 */ /* 0x000fc60007ffe0ff */
[C---:B--2---:R-:W-:Y:S02]  /*2650*/  HMMA.16816.F16 R12, R52.reuse, R4, R70 ;  /* 0x00000004340c723c */ /* 0x044fe40000000846 */
[C---:B------:R-:W-:Y:S01]  /*2660*/  IMAD.U32 R45, R2.reuse, 0x2, R45 ;  /* 0x00000002022d7824 */ /* 0x040fe200078e002d */
[----:B------:R-:W1:Y:S04]  /*2670*/  LDSM.16.MT88.4 R72, [R72] ;  /* 0x000000004848783b */ /* 0x000e680000004200 */
[C---:B------:R-:W-:Y:S01]  /*2680*/  IADD3 R5, R3.reuse, 0x6140, RZ ;  /* 0x0000614003057810 */ /* 0x040fe20007ffe0ff */
[C---:B------:R-:W-:Y:S07]  /*2690*/  HMMA.16816.F16 R80, R52.reuse, R46, R62 ;  /* 0x0000002e3450723c */ /* 0x040fee000000083e */
[C---:B------:R-:W-:Y:S01]  /*26a0*/  IADD3 R47, R3.reuse, 0x6160, RZ ;  /* 0x00006160032f7810 */ /* 0x040fe20007ffe0ff */
[C---:B---3--:R-:W-:Y:S07]  /*26b0*/  HMMA.16816.F16 R78, R52.reuse, R48, R78 ;  /* 0x00000030344e723c */ /* 0x048fee000000084e */
[----:B------:R-:W-:Y:S01]  /*26c0*/  IMAD.U32 R48, R2, 0x2, R5 ;  /* 0x0000000202307824 */ /* 0x000fe200078e0005 */
[----:B------:R-:W-:Y:S01]  /*26d0*/  HMMA.16816.F16 R14, R52, R14, R68 ;  /* 0x0000000e340e723c */ /* 0x000fe20000000844 */
[----:B------:R-:W-:-:S06]  /*26e0*/  IADD3 R5, R3, 0x61a0, RZ ;  /* 0x000061a003057810 */ /* 0x000fcc0007ffe0ff */
[C---:B------:R-:W-:Y:S01]  /*26f0*/  IMAD.U32 R68, R2.reuse, 0x2, R47 ;  /* 0x0000000202447824 */ /* 0x040fe200078e002f */
[C---:B------:R-:W-:Y:S01]  /*2700*/  HMMA.16816.F16 R84, R52.reuse, R50, R84 ;  /* 0x000000323454723c */ /* 0x040fe20000000854 */
[----:B------:R-:W2:Y:S04]  /*2710*/  LDSM.16.MT88.4 R44, [R45] ;  /* 0x000000002d2c783b */ /* 0x000ea80000004200 */
[----:B------:R-:W3:Y:S03]  /*2720*/  LDSM.16.MT88.4 R48, [R48] ;  /* 0x000000003030783b */ /* 0x000ee60000004200 */
[C---:B------:R-:W-:Y:S01]  /*2730*/  HMMA.16816.F16 R22, R52.reuse, R64, R100 ;  /* 0x000000403416723c */ /* 0x040fe20000000864 */
[----:B------:R-:W4:Y:S06]  /*2740*/  LDSM.16.MT88.4 R68, [R68] ;  /* 0x000000004444783b */ /* 0x000f2c0000004200 */
[C---:B------:R-:W-:Y:S01]  /*2750*/  IMAD.U32 R64, R2.reuse, 0x2, R5 ;  /* 0x0000000202407824 */ /* 0x040fe200078e0005 */
[C---:B------:R-:W-:Y:S05]  /*2760*/  HMMA.16816.F16 R20, R52.reuse, R66, R94 ;  /* 0x000000423414723c */ /* 0x040fea000000085e */
[----:B------:R-:W5:Y:S03]  /*2770*/  LDSM.16.MT88.4 R64, [R64] ;  /* 0x000000004040783b */ /* 0x000f660000004200 */
[C---:B------:R-:W-:Y:S08]  /*2780*/  HMMA.16816.F16 R8, R52.reuse, R6, R8 ;  /* 0x000000063408723c */ /* 0x040ff00000000808 */
[C---:B-1----:R-:W-:Y:S08]  /*2790*/  HMMA.16816.F16 R6, R52.reuse, R72, R98 ;  /* 0x000000483406723c */ /* 0x042ff00000000862 */
[C---:B------:R-:W-:Y:S08]  /*27a0*/  HMMA.16816.F16 R4, R52.reuse, R74, R92 ;  /* 0x0000004a3404723c */ /* 0x040ff0000000085c */
[C---:B--2---:R-:W-:Y:S07]  /*27b0*/  HMMA.16816.F16 R34, R52.reuse, R44, R34 ;  /* 0x0000002c3422723c */ /* 0x044fee0000000822 */
[C---:B------:R-:W-:Y:S01]  /*27c0*/  IADD3 R45, R3.reuse, 0x61c0, RZ ;  /* 0x000061c0032d7810 */ /* 0x040fe20007ffe0ff */
[C---:B------:R-:W-:Y:S07]  /*27d0*/  HMMA.16816.F16 R36, R52.reuse, R46, R36 ;  /* 0x0000002e3424723c */ /* 0x040fee0000000824 */
[----:B------:R-:W-:Y:S01]  /*27e0*/  IADD3 R47, R3, 0x61e0, RZ ;  /* 0x000061e0032f7810 */ /* 0x000fe20007ffe0ff */
[----:B---3--:R-:W-:Y:S01]  /*27f0*/  HMMA.16816.F16 R86, R52, R48, R86 ;  /* 0x000000303456723c */ /* 0x008fe20000000856 */
[----:B------:R-:W-:-:S06]  /*2800*/  IMAD.U32 R46, R2, 0x2, R45 ;  /* 0x00000002022e7824 */ /* 0x000fcc00078e002d */
[C---:B------:R-:W-:Y:S01]  /*2810*/  IADD3 R49, R3.reuse, 0x6200, RZ ;  /* 0x0000620003317810 */ /* 0x040fe20007ffe0ff */
[C---:B------:R-:W-:Y:S01]  /*2820*/  HMMA.16816.F16 R82, R52.reuse, R50, R56 ;  /* 0x000000323452723c */ /* 0x040fe20000000838 */
[----:B------:R-:W-:Y:S02]  /*2830*/  IMAD.U32 R48, R2, 0x2, R47 ;  /* 0x0000000202307824 */ /* 0x000fe400078e002f */
[----:B------:R-:W1:Y:S04]  /*2840*/  LDSM.16.MT88.4 R44, [R46] ;  /* 0x000000002e2c783b */ /* 0x000e680000004200 */
[C---:B------:R-:W-:Y:S01]  /*2850*/  IADD3 R51, R3.reuse, 0x6220, RZ ;  /* 0x0000622003337810 */ /* 0x040fe20007ffe0ff */
[----:B----4-:R-:W-:Y:S01]  /*2860*/  HMMA.16816.F16 R74, R52, R68, R58 ;  /* 0x00000044344a723c */ /* 0x010fe2000000083a */
[----:B------:R-:W-:-:S02]  /*2870*/  IADD3 R57, R3, 0x6240, RZ ;  /* 0x0000624003397810 */ /* 0x000fc40007ffe0ff */
[----:B------:R-:W-:Y:S01]  /*2880*/  IADD3 R3, R3, 0x6260, RZ ;  /* 0x0000626003037810 */ /* 0x000fe20007ffe0ff */
[----:B------:R-:W-:-:S03]  /*2890*/  IMAD.U32 R56, R2, 0x2, R51 ;  /* 0x0000000202387824 */ /* 0x000fc600078e0033 */
[C---:B------:R-:W-:Y:S01]  /*28a0*/  IMAD.U32 R68, R2.reuse, 0x2, R49 ;  /* 0x0000000202447824 */ /* 0x040fe200078e0031 */
[C---:B------:R-:W-:Y:S01]  /*28b0*/  HMMA.16816.F16 R72, R52.reuse, R70, R60 ;  /* 0x000000463448723c */ /* 0x040fe2000000083c */
[C---:B------:R-:W-:Y:S01]  /*28c0*/  IMAD.U32 R3, R2.reuse, 0x2, R3 ;  /* 0x0000000202037824 */ /* 0x040fe200078e0003 */
[----:B------:R-:W2:Y:S04]  /*28d0*/  LDSM.16.MT88.4 R48, [R48] ;  /* 0x000000003030783b */ /* 0x000ea80000004200 */
[----:B------:R-:W3:Y:S01]  /*28e0*/  LDSM.16.MT88.4 R68, [R68] ;  /* 0x000000004444783b */ /* 0x000ee20000004200 */
[----:B------:R-:W-:Y:S01]  /*28f0*/  IMAD.U32 R60, R2, 0x2, R57 ;  /* 0x00000002023c7824 */ /* 0x000fe200078e0039 */
[C---:B-----5:R-:W-:Y:S02]  /*2900*/  HMMA.16816.F16 R38, R52.reuse, R64, R38 ;  /* 0x000000403426723c */ /* 0x060fe40000000826 */
[----:B------:R-:W4:Y:S04]  /*2910*/  LDSM.16.MT88.4 R56, [R56] ;  /* 0x000000003838783b */ /* 0x000f280000004200 */
[----:B------:R-:W5:Y:S02]  /*2920*/  LDSM.16.MT88.4 R60, [R60] ;  /* 0x000000003c3c783b */ /* 0x000f640000004200 */
[C---:B------:R-:W-:Y:S02]  /*2930*/  HMMA.16816.F16 R42, R52.reuse, R66, R42 ;  /* 0x00000042342a723c */ /* 0x040fe4000000082a */
[----:B------:R-:W3:Y:S06]  /*2940*/  LDSM.16.MT88.4 R64, [R3] ;  /* 0x000000000340783b */ /* 0x000eec0000004200 */
[C---:B-1----:R-:W-:Y:S08]  /*2950*/  HMMA.16816.F16 R40, R52.reuse, R44, R40 ;  /* 0x0000002c3428723c */ /* 0x042ff00000000828 */
[C---:B------:R-:W-:Y:S08]  /*2960*/  HMMA.16816.F16 R44, R52.reuse, R46, R102 ;  /* 0x0000002e342c723c */ /* 0x040ff00000000866 */
[C---:B--2---:R-:W-:Y:S08]  /*2970*/  HMMA.16816.F16 R46, R52.reuse, R48, R96 ;  /* 0x00000030342e723c */ /* 0x044ff00000000860 */
[C---:B------:R-:W-:Y:S08]  /*2980*/  HMMA.16816.F16 R88, R52.reuse, R50, R88 ;  /* 0x000000323458723c */ /* 0x040ff00000000858 */
[C---:B---3--:R-:W-:Y:S08]  /*2990*/  HMMA.16816.F16 R48, R52.reuse, R68, R90 ;  /* 0x000000443430723c */ /* 0x048ff0000000085a */
[C---:B------:R-:W-:Y:S08]  /*29a0*/  HMMA.16816.F16 R50, R52.reuse, R70, R76 ;  /* 0x000000463432723c */ /* 0x040ff0000000084c */
[C---:B----4-:R-:W-:Y:S08]  /*29b0*/  HMMA.16816.F16 R24, R52.reuse, R56, R24 ;  /* 0x000000383418723c */ /* 0x050ff00000000818 */
[C---:B------:R-:W-:Y:S08]  /*29c0*/  HMMA.16816.F16 R30, R52.reuse, R58, R30 ;  /* 0x0000003a341e723c */ /* 0x040ff0000000081e */
[C---:B-----5:R-:W-:Y:S08]  /*29d0*/  HMMA.16816.F16 R26, R52.reuse, R60, R26 ;  /* 0x0000003c341a723c */ /* 0x060ff0000000081a */
[C---:B------:R-:W-:Y:S08]  /*29e0*/  HMMA.16816.F16 R28, R52.reuse, R62, R28 ;  /* 0x0000003e341c723c */ /* 0x040ff0000000081c */
[C---:B------:R-:W-:Y:S08]  /*29f0*/  HMMA.16816.F16 R10, R52.reuse, R64, R10 ;  /* 0x00000040340a723c */ /* 0x040ff0000000080a */
[----:B------:R-:W-:Y:S11]  /*2a00*/  HMMA.16816.F16 R32, R52, R66, R32 ;  /* 0x000000423420723c */ /* 0x000ff60000000820 */
[----:B------:R-:W-:Y:S11]  /*2a10*/  @!UPT UIADD3 URZ, URZ, URZ, URZ ;  /* 0x0000003f3f3ff290 */ /* 0x000ff6000fffe03f */
.L_x_25:
[----:B------:R-:W-:Y:S02]  /*2a20*/  WARPSYNC 0xffffffff ;  /* 0xffffffff00007948 */ /* 0x000fe40003800000 */
[----:B------:R-:W-:Y:S01]  /*2a30*/  IADD3 R0, R0, 0x1, RZ ;  /* 0x0000000100007810 */ /* 0x000fe20007ffe0ff */
[----:B------:R-:W-:Y:S03]  /*2a40*/  BAR.SYNC.DEFER_BLOCKING 0x0 ;  /* 0x0000000000007b1d */ /* 0x000fe60000010000 */
[----:B------:R-:W-:-:S13]  /*2a50*/  ISETP.GE.AND P0, PT, R0, R121, PT ;  /* 0x000000790000720c */ /* 0x000fda0003f06270 */
[----:B------:R-:W-:Y:S01]  /*2a60*/  @P0 CALL.REL.NOINC `(.L_x_0) ;  /* 0x0000001000000944 */ /* 0x000fe20003c00000 */
[----:B------:R-:W-:Y:S05]  /*2a70*/  BRA `(.L_x_26) ;  /* 0xffffdde000007947 */ /* 0x000fea000383ffff */
.L_x_0:
[----:B------:R-:W-:-:S13]  /*2a80*/  ISETP.GE.AND P0, PT, R125, 0x20, PT ;  /* 0x000000207d00780c */ /* 0x000fda0003f06270 */
[----:B------:R-:W-:Y:S05]  /*2a90*/  @!P0 EXIT ;  /* 0x000000000000894d */ /* 0x000fea0003800000 */
[----:B------:R-:W-:Y:S02]  /*2aa0*/  LEA R0, R110, UR4, 0x4 ;  /* 0x000000046e007c11 */ /* 0x000fe4000f8e20ff */
[----:B------:R-:W-:Y:S02]  /*2ab0*/  IADD3 R56, R104, 0x10, RZ ;  /* 0x0000001068387810 */ /* 0x000fe40007ffe0ff */
[----:B------:R-:W-:Y:S02]  /*2ac0*/  IADD3 R0, R0, -0x10, RZ ;  /* 0xfffffff000007810 */ /* 0x000fe40007ffe0ff */
[----:B------:R-:W-:Y:S02]  /*2ad0*/  IADD3 R58, R104, 0x20, RZ ;  /* 0x00000020683a7810 */ /* 0x000fe40007ffe0ff */
[----:B------:R-:W-:Y:S02]  /*2ae0*/  ISETP.GE.AND P0, PT, R0, c[0x0][0x178], PT ;  /* 0x00005e0000007a0c */ /* 0x000fe40003f06270 */
[----:B------:R-:W-:-:S02]  /*2af0*/  IADD3 R53, R104, 0x30, RZ ;  /* 0x0000003068357810 */ /* 0x000fc40007ffe0ff */
[----:B------:R-:W-:Y:S02]  /*2b00*/  ISETP.GE.OR P2, PT, R104, c[0x0][0x17c], P0 ;  /* 0x00005f0068007a0c */ /* 0x000fe40000746670 */
[----:B------:R-:W-:Y:S02]  /*2b10*/  ISETP.GE.OR P3, PT, R56, c[0x0][0x17c], P0 ;  /* 0x00005f0038007a0c */ /* 0x000fe40000766670 */
[----:B------:R-:W-:Y:S02]  /*2b20*/  ISETP.GE.OR P1, PT, R58, c[0x0][0x17c], P0 ;  /* 0x00005f003a007a0c */ /* 0x000fe40000726670 */
[----:B------:R-:W-:-:S07]  /*2b30*/  IADD3 R52, R104, 0x40, RZ ;  /* 0x0000004068347810 */ /* 0x000fce0007ffe0ff */
[----:B------:R-:W-:Y:S05]  /*2b40*/  @P2 BRA `(.L_x_27) ;  /* 0x0000015000002947 */ /* 0x000fea0003800000 */
[----:B------:R-:W1:Y:S01]  /*2b50*/  S2R R2, SR_LANEID ;  /* 0x0000000000027919 */ /* 0x000e620000000000 */
[----:B------:R-:W-:Y:S01]  /*2b60*/  IMAD R3, R0, c[0x0][0x17c], RZ ;  /* 0x00005f0000037a24 */ /* 0x000fe200078e02ff */
[----:B------:R-:W-:Y:S01]  /*2b70*/  SHF.R.S32.HI R54, RZ, 0x1f, R104 ;  /* 0x0000001fff367819 */ /* 0x000fe20000011468 */
[----:B------:R-:W-:Y:S01]  /*2b80*/  IMAD.MOV.U32 R57, RZ, RZ, c[0x0][0x17c] ;  /* 0x00005f00ff397624 */ /* 0x000fe200078e00ff */
[----:B------:R-:W-:Y:S02]  /*2b90*/  WARPSYNC 0xffffffff ;  /* 0xffffffff00007948 */ /* 0x000fe40003800000 */
[----:B------:R-:W-:Y:S02]  /*2ba0*/  IADD3 R60, P2, R104, R3, RZ ;  /* 0x00000003683c7210 */ /* 0x000fe40007f5e0ff */
[----:B------:R-:W-:Y:S02]  /*2bb0*/  SHF.R.U32.HI R57, RZ, 0x1, R57 ;  /* 0x00000001ff397819 */ /* 0x000fe40000011639 */
[----:B------:R-:W-:Y:S01]  /*2bc0*/  LEA.HI.X.SX32 R61, R3, R54, 0x1, P2 ;  /* 0x00000036033d7211 */ /* 0x000fe200010f0eff */
[----:B------:R-:W-:Y:S01]  /*2bd0*/  IMAD.MOV.U32 R3, RZ, RZ, RZ ;  /* 0x000000ffff037224 */ /* 0x000fe200078e00ff */
[----:B------:R-:W-:-:S02]  /*2be0*/  LEA R59, P2, R60, c[0x0][0x170], 0x1 ;  /* 0x00005c003c3b7a11 */ /* 0x000fc400078408ff */
[----:B-1----:R-:W-:Y:S02]  /*2bf0*/  SHF.R.U32.HI R55, RZ, 0x2, R2 ;  /* 0x00000002ff377819 */ /* 0x002fe40000011602 */
[----:B------:R-:W-:-:S05]  /*2c00*/  LOP3.LUT R2, R2, 0x3, RZ, 0xc0, !PT ;  /* 0x0000000302027812 */ /* 0x000fca00078ec0ff */
[----:B------:R-:W-:Y:S01]  /*2c10*/  IMAD.WIDE.U32 R2, R55, R57, R2 ;  /* 0x0000003937027225 */ /* 0x000fe200078e0002 */
[----:B------:R-:W-:-:S04]  /*2c20*/  LEA.HI.X R55, R60, c[0x0][0x174], R61, 0x1, P2 ;  /* 0x00005d003c377a11 */ /* 0x000fc800010f0c3d */
[----:B------:R-:W-:-:S04]  /*2c30*/  LEA R54, P2, R2, R59, 0x2 ;  /* 0x0000003b02367211 */ /* 0x000fc800078410ff */
[----:B------:R-:W-:-:S05]  /*2c40*/  LEA.HI.X R55, R2, R55, R3, 0x2, P2 ;  /* 0x0000003702377211 */ /* 0x000fca00010f1403 */
[----:B------:R-:W-:Y:S01]  /*2c50*/  IMAD.WIDE.U32 R2, R57, 0x20, R54 ;  /* 0x0000002039027825 */ /* 0x000fe200078e0036 */
[----:B------:R1:W-:Y:S04]  /*2c60*/  STG.E [R54.64], R22 ;  /* 0x0000001636007986 */ /* 0x0003e8000c101906 */
[----:B------:R1:W-:Y:S04]  /*2c70*/  STG.E [R2.64], R23 ;  /* 0x0000001702007986 */ /* 0x0003e8000c101906 */
[----:B------:R1:W-:Y:S04]  /*2c80*/  STG.E [R54.64+0x10], R20 ;  /* 0x0000101436007986 */ /* 0x0003e8000c101906 */
[----:B------:R1:W-:Y:S02]  /*2c90*/  STG.E [R2.64+0x10], R21 ;  /* 0x0000101502007986 */ /* 0x0003e4000c101906 */
.L_x_27:
[----:B------:R-:W-:Y:S05]  /*2ca0*/  @P3 BRA `(.L_x_28) ;  /* 0x0000015000003947 */ /* 0x000fea0003800000 */
[----:B-1----:R-:W1:Y:S01]  /*2cb0*/  S2R R2, SR_LANEID ;  /* 0x0000000000027919 */ /* 0x002e620000000000 */
[----:B------:R-:W-:Y:S01]  /*2cc0*/  IMAD R55, R0, c[0x0][0x17c], RZ ;  /* 0x00005f0000377a24 */ /* 0x000fe200078e02ff */
[----:B------:R-:W-:Y:S01]  /*2cd0*/  SHF.R.S32.HI R3, RZ, 0x1f, R56 ;  /* 0x0000001fff037819 */ /* 0x000fe20000011438 */
[----:B------:R-:W-:Y:S01]  /*2ce0*/  IMAD.MOV.U32 R20, RZ, RZ, c[0x0][0x17c] ;  /* 0x00005f00ff147624 */ /* 0x000fe200078e00ff */
[----:B------:R-:W-:Y:S02]  /*2cf0*/  WARPSYNC 0xffffffff ;  /* 0xffffffff00007948 */ /* 0x000fe40003800000 */
[----:B------:R-:W-:-:S02]  /*2d00*/  IADD3 R56, P2, R55, R56, RZ ;  /* 0x0000003837387210 */ /* 0x000fc40007f5e0ff */
[----:B------:R-:W-:Y:S02]  /*2d10*/  SHF.R.U32.HI R57, RZ, 0x1, R20 ;  /* 0x00000001ff397819 */ /* 0x000fe40000011614 */
[----:B------:R-:W-:Y:S01]  /*2d20*/  LEA.HI.X.SX32 R55, R55, R3, 0x1, P2 ;  /* 0x0000000337377211 */ /* 0x000fe200010f0eff */
[----:B------:R-:W-:Y:S01]  /*2d30*/  IMAD.MOV.U32 R3, RZ, RZ, RZ ;  /* 0x000000ffff037224 */ /* 0x000fe200078e00ff */
[----:B------:R-:W-:Y:S02]  /*2d40*/  LEA R23, P2, R56, c[0x0][0x170], 0x1 ;  /* 0x00005c0038177a11 */ /* 0x000fe400078408ff */
        /* <DEDUP_REMOVED lines=11> */
.L_x_28:
        /* <DEDUP_REMOVED lines=22> */
.L_x_29:
[----:B------:R-:W-:Y:S02]  /*2f60*/  ISETP.GE.OR P6, PT, R53, c[0x0][0x17c], P0 ;  /* 0x00005f0035007a0c */ /* 0x000fe400007c6670 */
[----:B-1----:R-:W-:-:S02]  /*2f70*/  IADD3 R54, R104, 0x50, RZ ;  /* 0x0000005068367810 */ /* 0x002fc40007ffe0ff */
[C---:B------:R-:W-:Y:S02]  /*2f80*/  IADD3 R55, R104.reuse, 0x60, RZ ;  /* 0x0000006068377810 */ /* 0x040fe40007ffe0ff */
[C---:B------:R-:W-:Y:S02]  /*2f90*/  IADD3 R19, R104.reuse, 0x70, RZ ;  /* 0x0000007068137810 */ /* 0x040fe40007ffe0ff */
[----:B------:R-:W-:Y:S02]  /*2fa0*/  IADD3 R18, R104, 0x80, RZ ;  /* 0x0000008068127810 */ /* 0x000fe40007ffe0ff */
[----:B------:R-:W-:Y:S02]  /*2fb0*/  ISETP.GE.OR P1, PT, R52, c[0x0][0x17c], P0 ;  /* 0x00005f0034007a0c */ /* 0x000fe40000726670 */
[----:B------:R-:W-:Y:S02]  /*2fc0*/  ISETP.GE.OR P2, PT, R54, c[0x0][0x17c], P0 ;  /* 0x00005f0036007a0c */ /* 0x000fe40000746670 */
[----:B------:R-:W-:-:S02]  /*2fd0*/  ISETP.GE.OR P3, PT, R55, c[0x0][0x17c], P0 ;  /* 0x00005f0037007a0c */ /* 0x000fc40000766670 */
[----:B------:R-:W-:Y:S02]  /*2fe0*/  ISETP.GE.OR P4, PT, R19, c[0x0][0x17c], P0 ;  /* 0x00005f0013007a0c */ /* 0x000fe40000786670 */
[----:B------:R-:W-:Y:S02]  /*2ff0*/  ISETP.GE.OR P5, PT, R18, c[0x0][0x17c], P0 ;  /* 0x00005f0012007a0c */ /* 0x000fe400007a6670 */
[C---:B------:R-:W-:Y:S02]  /*3000*/  IADD3 R3, R104.reuse, 0x90, RZ ;  /* 0x0000009068037810 */ /* 0x040fe40007ffe0ff */
[----:B------:R-:W-:Y:S01]  /*3010*/  IADD3 R2, R104, 0xa0, RZ ;  /* 0x000000a068027810 */ /* 0x000fe20007ffe0ff */
[----:B------:R-:W-:Y:S05]  /*3020*/  @P6 BRA `(.L_x_30) ;  /* 0x0000015000006947 */ /* 0x000fea0003800000 */
[----:B------:R-:W1:Y:S01]  /*3030*/  S2R R20, SR_LANEID ;  /* 0x0000000000147919 */ /* 0x000e620000000000 */
        /* <DEDUP_REMOVED lines=20> */
.L_x_30:
        /* <DEDUP_REMOVED lines=22> */
.L_x_31:
        /* <DEDUP_REMOVED lines=22> */
.L_x_32:
        /* <DEDUP_REMOVED lines=22> */
.L_x_33:
        /* <DEDUP_REMOVED lines=22> */
.L_x_34:
        /* <DEDUP_REMOVED lines=22> */
.L_x_35:
[----:B------:R-:W-:Y:S02]  /*3860*/  ISETP.GE.OR P6, PT, R3, c[0x0][0x17c], P0 ;  /* 0x00005f0003007a0c */ /* 0x000fe400007c6670 */
[----:B-1----:R-:W-:-:S02]  /*3870*/  IADD3 R5, R104, 0xb0, RZ ;  /* 0x000000b068057810 */ /* 0x002fc40007ffe0ff */
[C---:B------:R-:W-:Y:S02]  /*3880*/  IADD3 R12, R104.reuse, 0xc0, RZ ;  /* 0x000000c0680c7810 */ /* 0x040fe40007ffe0ff */
[C---:B------:R-:W-:Y:S02]  /*3890*/  IADD3 R13, R104.reuse, 0xd0, RZ ;  /* 0x000000d0680d7810 */ /* 0x040fe40007ffe0ff */
[C---:B------:R-:W-:Y:S02]  /*38a0*/  IADD3 R4, R104.reuse, 0xe0, RZ ;  /* 0x000000e068047810 */ /* 0x040fe40007ffe0ff */
[----:B------:R-:W-:Y:S02]  /*38b0*/  IADD3 R104, R104, 0xf0, RZ ;  /* 0x000000f068687810 */ /* 0x000fe40007ffe0ff */
[----:B------:R-:W-:Y:S02]  /*38c0*/  ISETP.GE.OR P5, PT, R2, c[0x0][0x17c], P0 ;  /* 0x00005f0002007a0c */ /* 0x000fe400007a6670 */
[----:B------:R-:W-:-:S02]  /*38d0*/  ISETP.GE.OR P4, PT, R5, c[0x0][0x17c], P0 ;  /* 0x00005f0005007a0c */ /* 0x000fc40000786670 */
[----:B------:R-:W-:Y:S02]  /*38e0*/  ISETP.GE.OR P3, PT, R12, c[0x0][0x17c], P0 ;  /* 0x00005f000c007a0c */ /* 0x000fe40000766670 */
[----:B------:R-:W-:Y:S02]  /*38f0*/  ISETP.GE.OR P2, PT, R13, c[0x0][0x17c], P0 ;  /* 0x00005f000d007a0c */ /* 0x000fe40000746670 */
[----:B------:R-:W-:Y:S02]  /*3900*/  ISETP.GE.OR P1, PT, R4, c[0x0][0x17c], P0 ;  /* 0x00005f0004007a0c */ /* 0x000fe40000726670 */
[----:B------:R-:W-:Y:S01]  /*3910*/  ISETP.GE.OR P0, PT, R104, c[0x0][0x17c], P0 ;  /* 0x00005f0068007a0c */ /* 0x000fe20000706670 */
[----:B------:R-:W-:Y:S07]  /*3920*/  @P6 BRA `(.L_x_36) ;  /* 0x0000015000006947 */ /* 0x000fee0003800000 */
        /* <DEDUP_REMOVED lines=21> */
.L_x_36:
        /* <DEDUP_REMOVED lines=22> */
.L_x_37:
        /* <DEDUP_REMOVED lines=22> */
.L_x_38:
        /* <DEDUP_REMOVED lines=22> */
.L_x_39:
        /* <DEDUP_REMOVED lines=22> */
.L_x_40:
        /* <DEDUP_REMOVED lines=22> */
.L_x_41:
[----:B------:R-:W-:Y:S05]  /*4160*/  @P0 EXIT ;  /* 0x000000000000094d */ /* 0x000fea0003800000 */
[----:B-1----:R-:W1:Y:S01]  /*4170*/  S2R R2, SR_LANEID ;  /* 0x0000000000027919 */ /* 0x002e620000000000 */
[----:B------:R-:W-:Y:S01]  /*4180*/  IMAD R9, R0, c[0x0][0x17c], RZ ;  /* 0x00005f0000097a24 */ /* 0x000fe200078e02ff */
[----:B------:R-:W-:Y:S01]  /*4190*/  SHF.R.S32.HI R0, RZ, 0x1f, R104 ;  /* 0x0000001fff007819 */ /* 0x000fe20000011468 */
[----:B------:R-:W-:Y:S01]  /*41a0*/  IMAD.MOV.U32 R3, RZ, RZ, c[0x0][0x17c] ;  /* 0x00005f00ff037624 */ /* 0x000fe200078e00ff */
[----:B------:R-:W-:Y:S02]  /*41b0*/  WARPSYNC 0xffffffff ;  /* 0xffffffff00007948 */ /* 0x000fe40003800000 */
[----:B------:R-:W-:-:S02]  /*41c0*/  IADD3 R104, P0, R9, R104, RZ ;  /* 0x0000006809687210 */ /* 0x000fc40007f1e0ff */
[----:B------:R-:W-:Y:S01]  /*41d0*/  SHF.R.U32.HI R13, RZ, 0x1, R3 ;  /* 0x00000001ff0d7819 */ /* 0x000fe20000011603 */
[----:B------:R-:W-:Y:S01]  /*41e0*/  IMAD.MOV.U32 R3, RZ, RZ, RZ ;  /* 0x000000ffff037224 */ /* 0x000fe200078e00ff */
[----:B------:R-:W-:Y:S02]  /*41f0*/  LEA.HI.X.SX32 R9, R9, R0, 0x1, P0 ;  /* 0x0000000009097211 */ /* 0x000fe400000f0eff */
        /* <DEDUP_REMOVED lines=8> */
[----:B------:R-:W-:Y:S04]  /*4280*/  STG.E [R2.64], R10 ;  /* 0x0000000a02007986 */ /* 0x000fe8000c101906 */
[----:B------:R-:W-:Y:S04]  /*4290*/  STG.E [R4.64], R11 ;  /* 0x0000000b04007986 */ /* 0x000fe8000c101906 */
[----:B------:R-:W-:Y:S04]  /*42a0*/  STG.E [R2.64+0x10], R32 ;  /* 0x0000102002007986 */ /* 0x000fe8000c101906 */
[----:B------:R-:W-:Y:S01]  /*42b0*/  STG.E [R4.64+0x10], R33 ;  /* 0x0000102104007986 */ /* 0x000fe2000c101906 */
[----:B------:R-:W-:Y:S05]  /*42c0*/  EXIT ;  /* 0x000000000000794d */ /* 0x000fea0003800000 */
.L_x_42:
[----:B------:R-:W-:-:S00]  /*42d0*/  BRA `(.L_x_42) ;  /* 0xfffffff000007947 */ /* 0x000fc0000383ffff */
[----:B------:R-:W-:-:S00]  /*42e0*/  NOP ;  /* 0x0000000000007918 */ /* 0x000fc00000000000 */
        /* <DEDUP_REMOVED lines=9> */
.L_x_43:


//--------------------- .nv.shared.gemm_mma_kernel --------------------------
	.section	.nv.shared.gemm_mma_kernel,"aw",@nobits
	.sectionflags	@""
	.align	16
